	.headerflags	@"EF_CUDA_TEXMODE_UNIFIED EF_CUDA_64BIT_ADDRESS EF_CUDA_SM86 EF_CUDA_VIRTUAL_SM(EF_CUDA_SM86)"
	.elftype	@"ET_EXEC"


//--------------------- .nv.info                  --------------------------
	.section	.nv.info,"",@"SHT_CUDA_INFO"
	.align	4


	//----- nvinfo : EIATTR_REGCOUNT
	.align		4
        /*0000*/ 	.byte	0x04, 0x2f
        /*0002*/ 	.short	(.L_2 - .L_1)
	.align		4
.L_1:
        /*0004*/ 	.word	index@(triton_red_fused__to_copy_add_amax_amin_clamp_mul_native_layer_norm_reciprocal_10)
        /*0008*/ 	.word	0x00000080


	//----- nvinfo : EIATTR_MIN_STACK_SIZE
	.align		4
.L_2:
        /*000c*/ 	.byte	0x04, 0x12
        /*000e*/ 	.short	(.L_4 - .L_3)
	.align		4
.L_3:
        /*0010*/ 	.word	index@(triton_red_fused__to_copy_add_amax_amin_clamp_mul_native_layer_norm_reciprocal_10)
        /*0014*/ 	.word	0x00000000


	//----- nvinfo : EIATTR_FRAME_SIZE
	.align		4
.L_4:
        /*0018*/ 	.byte	0x04, 0x11
        /*001a*/ 	.short	(.L_6 - .L_5)
	.align		4
.L_5:
        /*001c*/ 	.word	index@(triton_red_fused__to_copy_add_amax_amin_clamp_mul_native_layer_norm_reciprocal_10)
        /*0020*/ 	.word	0x00000000


	//----- nvinfo : EIATTR_MIN_STACK_SIZE
	.align		4
.L_6:
        /*0024*/ 	.byte	0x04, 0x12
        /*0026*/ 	.short	(.L_8 - .L_7)
	.align		4
.L_7:
        /*0028*/ 	.word	index@(triton_red_fused__to_copy_add_amax_amin_clamp_mul_native_layer_norm_reciprocal_10)
        /*002c*/ 	.word	0x00000000
.L_8:


//--------------------- .nv.info.triton_red_fused__to_copy_add_amax_amin_clamp_mul_native_layer_norm_reciprocal_10 --------------------------
	.section	.nv.info.triton_red_fused__to_copy_add_amax_amin_clamp_mul_native_layer_norm_reciprocal_10,"",@"SHT_CUDA_INFO"
	.sectionflags	@""
	.align	4


	//----- nvinfo : EIATTR_CUDA_API_VERSION
	.align		4
        /*0000*/ 	.byte	0x04, 0x37
        /*0002*/ 	.short	(.L_10 - .L_9)
.L_9:
        /*0004*/ 	.word	0x0000007c


	//----- nvinfo : EIATTR_SW2861232_WAR
	.align		4
.L_10:
        /*0008*/ 	.byte	0x01, 0x35
	.zero		2


	//----- nvinfo : EIATTR_PARAM_CBANK
	.align		4
        /*000c*/ 	.byte	0x04, 0x0a
        /*000e*/ 	.short	(.L_12 - .L_11)
	.align		4
.L_11:
        /*0010*/ 	.word	index@(.nv.constant0.triton_red_fused__to_copy_add_amax_amin_clamp_mul_native_layer_norm_reciprocal_10)
        /*0014*/ 	.short	0x0160
        /*0016*/ 	.short	0x0078


	//----- nvinfo : EIATTR_CBANK_PARAM_SIZE
	.align		4
.L_12:
        /*0018*/ 	.byte	0x03, 0x19
        /*001a*/ 	.short	0x0078


	//----- nvinfo : EIATTR_KPARAM_INFO
	.align		4
        /*001c*/ 	.byte	0x04, 0x17
        /*001e*/ 	.short	(.L_14 - .L_13)
.L_13:
        /*0020*/ 	.word	0x00000000
        /*0024*/ 	.short	0x000f
        /*0026*/ 	.short	0x0070
        /*0028*/ 	.byte	0x00, 0xf4, 0x21, 0x00


	//----- nvinfo : EIATTR_KPARAM_INFO
	.align		4
.L_14:
        /*002c*/ 	.byte	0x04, 0x17
        /*002e*/ 	.short	(.L_16 - .L_15)
.L_15:
        /*0030*/ 	.word	0x00000000
        /*0034*/ 	.short	0x000e
        /*0036*/ 	.short	0x006c
        /*0038*/ 	.byte	0x00, 0xf0, 0x11, 0x00


	//----- nvinfo : EIATTR_KPARAM_INFO
	.align		4
.L_16:
        /*003c*/ 	.byte	0x04, 0x17
        /*003e*/ 	.short	(.L_18 - .L_17)
.L_17:
        /*0040*/ 	.word	0x00000000
        /*0044*/ 	.short	0x000d
        /*0046*/ 	.short	0x0068
        /*0048*/ 	.byte	0x00, 0xf0, 0x11, 0x00


	//----- nvinfo : EIATTR_KPARAM_INFO
	.align		4
.L_18:
        /*004c*/ 	.byte	0x04, 0x17
        /*004e*/ 	.short	(.L_20 - .L_19)
.L_19:
        /*0050*/ 	.word	0x00000000
        /*0054*/ 	.short	0x000c
        /*0056*/ 	.short	0x0060
        /*0058*/ 	.byte	0x00, 0xf4, 0x21, 0x00


	//----- nvinfo : EIATTR_KPARAM_INFO
	.align		4
.L_20:
        /*005c*/ 	.byte	0x04, 0x17
        /*005e*/ 	.short	(.L_22 - .L_21)
.L_21:
        /*0060*/ 	.word	0x00000000
        /*0064*/ 	.short	0x000b
        /*0066*/ 	.short	0x0058
        /*0068*/ 	.byte	0x00, 0xf4, 0x21, 0x00


	//----- nvinfo : EIATTR_KPARAM_INFO
	.align		4
.L_22:
        /*006c*/ 	.byte	0x04, 0x17
        /*006e*/ 	.short	(.L_24 - .L_23)
.L_23:
        /*0070*/ 	.word	0x00000000
        /*0074*/ 	.short	0x000a
        /*0076*/ 	.short	0x0050
        /*0078*/ 	.byte	0x00, 0xf4, 0x21, 0x00


	//----- nvinfo : EIATTR_KPARAM_INFO
	.align		4
.L_24:
        /*007c*/ 	.byte	0x04, 0x17
        /*007e*/ 	.short	(.L_26 - .L_25)
.L_25:
        /*0080*/ 	.word	0x00000000
        /*0084*/ 	.short	0x0009
        /*0086*/ 	.short	0x0048
        /*0088*/ 	.byte	0x00, 0xf4, 0x21, 0x00


	//----- nvinfo : EIATTR_KPARAM_INFO
	.align		4
.L_26:
        /*008c*/ 	.byte	0x04, 0x17
        /*008e*/ 	.short	(.L_28 - .L_27)
.L_27:
        /*0090*/ 	.word	0x00000000
        /*0094*/ 	.short	0x0008
        /*0096*/ 	.short	0x0040
        /*0098*/ 	.byte	0x00, 0xf4, 0x21, 0x00


	//----- nvinfo : EIATTR_KPARAM_INFO
	.align		4
.L_28:
        /*009c*/ 	.byte	0x04, 0x17
        /*009e*/ 	.short	(.L_30 - .L_29)
.L_29:
        /*00a0*/ 	.word	0x00000000
        /*00a4*/ 	.short	0x0007
        /*00a6*/ 	.short	0x0038
        /*00a8*/ 	.byte	0x00, 0xf4, 0x21, 0x00


	//----- nvinfo : EIATTR_KPARAM_INFO
	.align		4
.L_30:
        /*00ac*/ 	.byte	0x04, 0x17
        /*00ae*/ 	.short	(.L_32 - .L_31)
.L_31:
        /*00b0*/ 	.word	0x00000000
        /*00b4*/ 	.short	0x0006
        /*00b6*/ 	.short	0x0030
        /*00b8*/ 	.byte	0x00, 0xf4, 0x21, 0x00


	//----- nvinfo : EIATTR_KPARAM_INFO
	.align		4
.L_32:
        /*00bc*/ 	.byte	0x04, 0x17
        /*00be*/ 	.short	(.L_34 - .L_33)
.L_33:
        /*00c0*/ 	.word	0x00000000
        /*00c4*/ 	.short	0x0005
        /*00c6*/ 	.short	0x0028
        /*00c8*/ 	.byte	0x00, 0xf4, 0x21, 0x00


	//----- nvinfo : EIATTR_KPARAM_INFO
	.align		4
.L_34:
        /*00cc*/ 	.byte	0x04, 0x17
        /*00ce*/ 	.short	(.L_36 - .L_35)
.L_35:
        /*00d0*/ 	.word	0x00000000
        /*00d4*/ 	.short	0x0004
        /*00d6*/ 	.short	0x0020
        /*00d8*/ 	.byte	0x00, 0xf4, 0x21, 0x00


	//----- nvinfo : EIATTR_KPARAM_INFO
	.align		4
.L_36:
        /*00dc*/ 	.byte	0x04, 0x17
        /*00de*/ 	.short	(.L_38 - .L_37)
.L_37:
        /*00e0*/ 	.word	0x00000000
        /*00e4*/ 	.short	0x0003
        /*00e6*/ 	.short	0x0018
        /*00e8*/ 	.byte	0x00, 0xf4, 0x21, 0x00


	//----- nvinfo : EIATTR_KPARAM_INFO
	.align		4
.L_38:
        /*00ec*/ 	.byte	0x04, 0x17
        /*00ee*/ 	.short	(.L_40 - .L_39)
.L_39:
        /*00f0*/ 	.word	0x00000000
        /*00f4*/ 	.short	0x0002
        /*00f6*/ 	.short	0x0010
        /*00f8*/ 	.byte	0x00, 0xf4, 0x21, 0x00


	//----- nvinfo : EIATTR_KPARAM_INFO
	.align		4
.L_40:
        /*00fc*/ 	.byte	0x04, 0x17
        /*00fe*/ 	.short	(.L_42 - .L_41)
.L_41:
        /*0100*/ 	.word	0x00000000
        /*0104*/ 	.short	0x0001
        /*0106*/ 	.short	0x0008
        /*0108*/ 	.byte	0x00, 0xf4, 0x21, 0x00


	//----- nvinfo : EIATTR_KPARAM_INFO
	.align		4
.L_42:
        /*010c*/ 	.byte	0x04, 0x17
        /*010e*/ 	.short	(.L_44 - .L_43)
.L_43:
        /*0110*/ 	.word	0x00000000
        /*0114*/ 	.short	0x0000
        /*0116*/ 	.short	0x0000
        /*0118*/ 	.byte	0x00, 0xf4, 0x21, 0x00


	//----- nvinfo : EIATTR_MAXREG_COUNT
	.align		4
.L_44:
        /*011c*/ 	.byte	0x03, 0x1b
        /*011e*/ 	.short	0x00ff


	//----- nvinfo : EIATTR_COOP_GROUP_MASK_REGIDS
	.align		4
        /*0120*/ 	.byte	0x04, 0x29
        /*0122*/ 	.short	(.L_46 - .L_45)


	//   ....[0]....
.L_45:
        /*0124*/ 	.word	0xffffffff


	//   ....[1]....
        /*0128*/ 	.word	0xffffffff


	//   ....[2]....
        /*012c*/ 	.word	0xffffffff


	//   ....[3]....
        /*0130*/ 	.word	0xffffffff


	//   ....[4]....
        /*0134*/ 	.word	0xffffffff


	//   ....[5]....
        /*0138*/ 	.word	0xffffffff


	//   ....[6]....
        /*013c*/ 	.word	0xffffffff


	//   ....[7]....
        /*0140*/ 	.word	0xffffffff


	//   ....[8]....
        /*0144*/ 	.word	0xffffffff


	//   ....[9]....
        /*0148*/ 	.word	0xffffffff


	//   ....[10]....
        /*014c*/ 	.word	0xffffffff


	//   ....[11]....
        /*0150*/ 	.word	0xffffffff


	//   ....[12]....
        /*0154*/ 	.word	0xffffffff


	//   ....[13]....
        /*0158*/ 	.word	0xffffffff


	//   ....[14]....
        /*015c*/ 	.word	0xffffffff


	//   ....[15]....
        /*0160*/ 	.word	0xffffffff


	//   ....[16]....
        /*0164*/ 	.word	0xffffffff


	//   ....[17]....
        /*0168*/ 	.word	0xffffffff


	//   ....[18]....
        /*016c*/ 	.word	0xffffffff


	//   ....[19]....
        /*0170*/ 	.word	0xffffffff


	//   ....[20]....
        /*0174*/ 	.word	0xffffffff


	//   ....[21]....
        /*0178*/ 	.word	0xffffffff


	//   ....[22]....
        /*017c*/ 	.word	0xffffffff


	//   ....[23]....
        /*0180*/ 	.word	0xffffffff


	//   ....[24]....
        /*0184*/ 	.word	0xffffffff


	//   ....[25]....
        /*0188*/ 	.word	0xffffffff


	//   ....[26]....
        /*018c*/ 	.word	0xffffffff


	//   ....[27]....
        /*0190*/ 	.word	0xffffffff


	//   ....[28]....
        /*0194*/ 	.word	0xffffffff


	//   ....[29]....
        /*0198*/ 	.word	0xffffffff


	//   ....[30]....
        /*019c*/ 	.word	0xffffffff


	//   ....[31]....
        /*01a0*/ 	.word	0xffffffff


	//   ....[32]....
        /*01a4*/ 	.word	0xffffffff


	//   ....[33]....
        /*01a8*/ 	.word	0xffffffff


	//   ....[34]....
        /*01ac*/ 	.word	0xffffffff


	//----- nvinfo : EIATTR_COOP_GROUP_INSTR_OFFSETS
	.align		4
.L_46:
        /*01b0*/ 	.byte	0x04, 0x28
        /*01b2*/ 	.short	(.L_48 - .L_47)


	//   ....[0]....
.L_47:
        /*01b4*/ 	.word	0x00003b30


	//   ....[1]....
        /*01b8*/ 	.word	0x00003d10


	//   ....[2]....
        /*01bc*/ 	.word	0x00003e20


	//   ....[3]....
        /*01c0*/ 	.word	0x00003ea0


	//   ....[4]....
        /*01c4*/ 	.word	0x00003ef0


	//   ....[5]....
        /*01c8*/ 	.word	0x00004040


	//   ....[6]....
        /*01cc*/ 	.word	0x000040c0


	//   ....[7]....
        /*01d0*/ 	.word	0x00004100


	//   ....[8]....
        /*01d4*/ 	.word	0x00004270


	//   ....[9]....
        /*01d8*/ 	.word	0x000042b0


	//   ....[10]....
        /*01dc*/ 	.word	0x00004360


	//   ....[11]....
        /*01e0*/ 	.word	0x00004430


	//   ....[12]....
        /*01e4*/ 	.word	0x00004470


	//   ....[13]....
        /*01e8*/ 	.word	0x00004550


	//   ....[14]....
        /*01ec*/ 	.word	0x000045b0


	//   ....[15]....
        /*01f0*/ 	.word	0x000046b0


	//   ....[16]....
        /*01f4*/ 	.word	0x000046c0


	//   ....[17]....
        /*01f8*/ 	.word	0x00004700


	//   ....[18]....
        /*01fc*/ 	.word	0x00004750


	//   ....[19]....
        /*0200*/ 	.word	0x00004860


	//   ....[20]....
        /*0204*/ 	.word	0x00004880


	//   ....[21]....
        /*0208*/ 	.word	0x00006860


	//   ....[22]....
        /*020c*/ 	.word	0x00006900


	//   ....[23]....
        /*0210*/ 	.word	0x000069b0


	//   ....[24]....
        /*0214*/ 	.word	0x00006a70


	//   ....[25]....
        /*0218*/ 	.word	0x00006ab0


	//   ....[26]....
        /*021c*/ 	.word	0x00006b10


	//   ....[27]....
        /*0220*/ 	.word	0x00006b30


	//   ....[28]....
        /*0224*/ 	.word	0x00006bb0


	//   ....[29]....
        /*0228*/ 	.word	0x00006bf0


	//   ....[30]....
        /*022c*/ 	.word	0x00006c00


	//   ....[31]....
        /*0230*/ 	.word	0x00006c90


	//   ....[32]....
        /*0234*/ 	.word	0x00006cb0


	//   ....[33]....
        /*0238*/ 	.word	0x00006d70


	//   ....[34]....
        /*023c*/ 	.word	0x00006dd0


	//----- nvinfo : EIATTR_EXIT_INSTR_OFFSETS
	.align		4
.L_48:
        /*0240*/ 	.byte	0x04, 0x1c
        /*0242*/ 	.short	(.L_50 - .L_49)


	//   ....[0]....
.L_49:
        /*0244*/ 	.word	0x00007e10


	//----- nvinfo : EIATTR_REQNTID
	.align		4
.L_50:
        /*0248*/ 	.byte	0x04, 0x10
        /*024a*/ 	.short	(.L_52 - .L_51)
.L_51:
        /*024c*/ 	.word	0x00000080
        /*0250*/ 	.word	0x00000001
        /*0254*/ 	.word	0x00000001
.L_52:


//--------------------- .nv.callgraph             --------------------------
	.section	.nv.callgraph,"",@"SHT_CUDA_CALLGRAPH"
	.align	4
	.sectionentsize	8
	.align		4
        /*0000*/ 	.word	0x00000000
	.align		4
        /*0004*/ 	.word	0xffffffff
	.align		4
        /*0008*/ 	.word	0x00000000
	.align		4
        /*000c*/ 	.word	0xfffffffe
	.align		4
        /*0010*/ 	.word	0x00000000
	.align		4
        /*0014*/ 	.word	0xfffffffd
	.align		4
        /*0018*/ 	.word	0x00000000
	.align		4
        /*001c*/ 	.word	0xfffffffc


//--------------------- .nv.rel.action            --------------------------
	.section	.nv.rel.action,"",@"SHT_CUDA_RELOCINFO"
	.align	8
	.sectionentsize	8
        /*0000*/ 	.byte	0x73, 0x00, 0x00, 0x00, 0x00, 0x00, 0x00, 0x00, 0x00, 0x00, 0x00, 0x11, 0x25, 0x00, 0x05, 0x36


//--------------------- .nv.constant4             --------------------------
	.section	.nv.constant4,"a",@progbits
	.align	8
	.align		8
.nv.constant4:
        /*0000*/ 	.dword	_$_str


//--------------------- .nv.constant0.triton_red_fused__to_copy_add_amax_amin_clamp_mul_native_layer_norm_reciprocal_10 --------------------------
	.section	.nv.constant0.triton_red_fused__to_copy_add_amax_amin_clamp_mul_native_layer_norm_reciprocal_10,"a",@progbits
	.sectionflags	@""
	.align	4
.nv.constant0.triton_red_fused__to_copy_add_amax_amin_clamp_mul_native_layer_norm_reciprocal_10:
	.zero		472


//--------------------- .text.triton_red_fused__to_copy_add_amax_amin_clamp_mul_native_layer_norm_reciprocal_10 --------------------------
	.section	.text.triton_red_fused__to_copy_add_amax_amin_clamp_mul_native_layer_norm_reciprocal_10,"ax",@progbits
	.sectionflags	@"SHF_BARRIERS=1"
	.sectioninfo	@"SHI_REGISTERS=128"
	.align	128
        .global         triton_red_fused__to_copy_add_amax_amin_clamp_mul_native_layer_norm_reciprocal_10
        .type           triton_red_fused__to_copy_add_amax_amin_clamp_mul_native_layer_norm_reciprocal_10,@function
        .size           triton_red_fused__to_copy_add_amax_amin_clamp_mul_native_layer_norm_reciprocal_10,(.L_x_7 - triton_red_fused__to_copy_add_amax_amin_clamp_mul_native_layer_norm_reciprocal_10)
        .other          triton_red_fused__to_copy_add_amax_amin_clamp_mul_native_layer_norm_reciprocal_10,@"STO_CUDA_ENTRY STV_DEFAULT"
triton_red_fused__to_copy_add_amax_amin_clamp_mul_native_layer_norm_reciprocal_10:
.text.triton_red_fused__to_copy_add_amax_amin_clamp_mul_native_layer_norm_reciprocal_10:
[----:B------:R-:W-:Y:S02]  /*0000*/  IMAD.MOV.U32 R1, RZ, RZ, c[0x0][0x28] ;  /* 0x00000a00ff017624 */ /* 0x000fe400078e00ff */
[----:B------:R-:W0:Y:S01]  /*0010*/  S2UR UR12, SR_CTAID.X ;  /* 0x00000000000c79c3 */ /* 0x000e220000002500 */
[----:B------:R-:W-:Y:S01]  /*0020*/  UMOV UR6, 0x2 ;  /* 0x0000000200067882 */ /* 0x000fe20000000000 */
[----:B------:R-:W-:Y:S01]  /*0030*/  PRMT R0, RZ, 0x7610, R0 ;  /* 0x00007610ff007816 */ /* 0x000fe20000000000 */
[----:B------:R-:W-:Y:S02]  /*0040*/  ULDC.64 UR4, c[0x0][0x180] ;  /* 0x0000600000047ab9 */ /* 0x000fe40000000a00 */
[----:B------:R-:W-:Y:S02]  /*0050*/  ULDC.64 UR10, c[0x0][0x118] ;  /* 0x00004600000a7ab9 */ /* 0x000fe40000000a00 */
[----:B0-----:R-:W-:Y:S02]  /*0060*/  UISETP.GE.AND UP1, UPT, UR12, 0xe10, UPT ;  /* 0x00000e100c00788c */ /* 0x001fe4000bf26270 */
[----:B------:R-:W-:-:S04]  /*0070*/  UIMAD.WIDE UR4, UR12, UR6, UR4 ;  /* 0x000000060c0472a5 */ /* 0x000fc8000f8e0204 */
[----:B------:R-:W-:Y:S02]  /*0080*/  PLOP3.LUT P0, PT, PT, PT, UP1, 0x80, 0x0 ;  /* 0x000000000000781c */ /* 0x000fe40003f0f018 */
[----:B------:R-:W-:Y:S02]  /*0090*/  IMAD.U32 R2, RZ, RZ, UR4 ;  /* 0x00000004ff027e24 */ /* 0x000fe4000f8e00ff */
[----:B------:R-:W-:Y:S01]  /*00a0*/  IMAD.U32 R3, RZ, RZ, UR5 ;  /* 0x00000005ff037e24 */ /* 0x000fe2000f8e00ff */
[----:B------:R-:W-:Y:S02]  /*00b0*/  ULDC.64 UR4, c[0x0][0x188] ;  /* 0x0000620000047ab9 */ /* 0x000fe40000000a00 */
[----:B------:R-:W-:-:S06]  /*00c0*/  UIMAD.WIDE UR4, UR12, UR6, UR4 ;  /* 0x000000060c0472a5 */ /* 0x000fcc000f8e0204 */
[----:B------:R-:W2:Y:S01]  /*00d0*/  @!P0 LDG.E.EL.U16 R0, [R2.64] ;  /* 0x0000000a02008981 */ /* 0x000ea2000c2e1500 */
[----:B------:R-:W-:Y:S01]  /*00e0*/  PLOP3.LUT P0, PT, PT, PT, UP1, 0x80, 0x0 ;  /* 0x000000000000781c */ /* 0x000fe20003f0f018 */
[----:B------:R-:W-:Y:S01]  /*00f0*/  IMAD.U32 R4, RZ, RZ, UR4 ;  /* 0x00000004ff047e24 */ /* 0x000fe2000f8e00ff */
[----:B------:R-:W-:Y:S01]  /*0100*/  PRMT R6, RZ, 0x7610, R6 ;  /* 0x00007610ff067816 */ /* 0x000fe20000000006 */
[----:B------:R-:W-:Y:S01]  /*0110*/  IMAD.U32 R5, RZ, RZ, UR5 ;  /* 0x00000005ff057e24 */ /* 0x000fe2000f8e00ff */
[----:B------:R-:W0:Y:S01]  /*0120*/  S2R R115, SR_TID.X ;  /* 0x0000000000737919 */ /* 0x000e220000002100 */
[----:B------:R-:W-:-:S08]  /*0130*/  ULDC.64 UR4, c[0x0][0x168] ;  /* 0x00005a0000047ab9 */ /* 0x000fd00000000a00 */
[----:B------:R1:W3:Y:S01]  /*0140*/  @!P0 LDG.E.EL.U16 R6, [R4.64] ;  /* 0x0000000a04068981 */ /* 0x0002e2000c2e1500 */
[----:B------:R-:W-:Y:S01]  /*0150*/  UIADD3 URZ, UP0, UR4, 0x6000, URZ ;  /* 0x00006000043f7890 */ /* 0x000fe2000ff1e03f */
[----:B------:R-:W-:Y:S01]  /*0160*/  IMAD.MOV.U32 R117, RZ, RZ, RZ ;  /* 0x000000ffff757224 */ /* 0x000fe200078e00ff */
[----:B------:R-:W-:Y:S01]  /*0170*/  CS2R R112, SRZ ;  /* 0x0000000000707805 */ /* 0x000fe2000001ff00 */
[----:B------:R-:W-:Y:S01]  /*0180*/  CS2R R110, SRZ ;  /* 0x00000000006e7805 */ /* 0x000fe2000001ff00 */
[----:B------:R-:W-:Y:S01]  /*0190*/  CS2R R8, SRZ ;  /* 0x0000000000087805 */ /* 0x000fe2000001ff00 */
[----:B------:R-:W-:Y:S01]  /*01a0*/  CS2R R10, SRZ ;  /* 0x00000000000a7805 */ /* 0x000fe2000001ff00 */
[----:B------:R-:W-:Y:S01]  /*01b0*/  CS2R R12, SRZ ;  /* 0x00000000000c7805 */ /* 0x000fe2000001ff00 */
[----:B------:R-:W-:Y:S01]  /*01c0*/  CS2R R14, SRZ ;  /* 0x00000000000e7805 */ /* 0x000fe2000001ff00 */
[----:B------:R-:W-:Y:S01]  /*01d0*/  CS2R R80, SRZ ;  /* 0x0000000000507805 */ /* 0x000fe2000001ff00 */
[----:B-1----:R-:W-:Y:S01]  /*01e0*/  CS2R R4, SRZ ;  /* 0x0000000000047805 */ /* 0x002fe2000001ff00 */
[----:B------:R-:W-:Y:S01]  /*01f0*/  CS2R R82, SRZ ;  /* 0x0000000000527805 */ /* 0x000fe2000001ff00 */
[----:B------:R-:W-:Y:S01]  /*0200*/  CS2R R84, SRZ ;  /* 0x0000000000547805 */ /* 0x000fe2000001ff00 */
[----:B------:R-:W-:Y:S01]  /*0210*/  CS2R R86, SRZ ;  /* 0x0000000000567805 */ /* 0x000fe2000001ff00 */
[----:B------:R-:W-:Y:S01]  /*0220*/  CS2R R88, SRZ ;  /* 0x0000000000587805 */ /* 0x000fe2000001ff00 */
[C---:B0-----:R-:W-:Y:S01]  /*0230*/  IMAD.SHL.U32 R116, R115.reuse, 0x10, RZ ;  /* 0x0000001073747824 */ /* 0x041fe200078e00ff */
[----:B------:R-:W-:Y:S01]  /*0240*/  CS2R R90, SRZ ;  /* 0x00000000005a7805 */ /* 0x000fe2000001ff00 */
[----:B------:R-:W-:Y:S01]  /*0250*/  IMAD.SHL.U32 R115, R115, 0x8, RZ ;  /* 0x0000000873737824 */ /* 0x000fe200078e00ff */
[----:B------:R-:W-:Y:S01]  /*0260*/  CS2R R92, SRZ ;  /* 0x00000000005c7805 */ /* 0x000fe2000001ff00 */
[----:B------:R-:W-:Y:S01]  /*0270*/  CS2R R94, SRZ ;  /* 0x00000000005e7805 */ /* 0x000fe2000001ff00 */
[----:B------:R-:W-:Y:S01]  /*0280*/  CS2R R96, SRZ ;  /* 0x0000000000607805 */ /* 0x000fe2000001ff00 */
[----:B------:R-:W-:Y:S01]  /*0290*/  CS2R R98, SRZ ;  /* 0x0000000000627805 */ /* 0x000fe2000001ff00 */
[----:B------:R-:W-:Y:S01]  /*02a0*/  CS2R R100, SRZ ;  /* 0x0000000000647805 */ /* 0x000fe2000001ff00 */
[----:B------:R-:W-:Y:S01]  /*02b0*/  CS2R R102, SRZ ;  /* 0x0000000000667805 */ /* 0x000fe2000001ff00 */
[----:B------:R-:W-:Y:S01]  /*02c0*/  CS2R R104, SRZ ;  /* 0x0000000000687805 */ /* 0x000fe2000001ff00 */
[----:B------:R-:W-:Y:S01]  /*02d0*/  CS2R R106, SRZ ;  /* 0x00000000006a7805 */ /* 0x000fe2000001ff00 */
[----:B------:R-:W-:Y:S01]  /*02e0*/  IMAD.MOV.U32 R108, RZ, RZ, RZ ;  /* 0x000000ffff6c7224 */ /* 0x000fe200078e00ff */
[----:B------:R-:W-:Y:S01]  /*02f0*/  LOP3.LUT R116, R116, 0x7f0, RZ, 0xc0, !PT ;  /* 0x000007f074747812 */ /* 0x000fe200078ec0ff */
[----:B------:R-:W-:Y:S01]  /*0300*/  UIADD3.X UR4, URZ, UR5, URZ, UP0, !UPT ;  /* 0x000000053f047290 */ /* 0x000fe200087fe43f */
[----:B------:R-:W-:Y:S01]  /*0310*/  LOP3.LUT R115, R115, 0x3f8, RZ, 0xc0, !PT ;  /* 0x000003f873737812 */ /* 0x000fe200078ec0ff */
[----:B--2---:R-:W-:-:S05]  /*0320*/  IMAD.U32 R7, R0, 0x10000, RZ ;  /* 0x0001000000077824 */ /* 0x004fca00078e00ff */
[----:B------:R-:W-:-:S04]  /*0330*/  FSETP.GE.AND P0, PT, R7, RZ, PT ;  /* 0x000000ff0700720b */ /* 0x000fc80003f06000 */
[----:B------:R-:W-:Y:S01]  /*0340*/  SEL R0, R0, RZ, !P0 ;  /* 0x000000ff00007207 */ /* 0x000fe20004000000 */
[----:B---3--:R-:W-:-:S04]  /*0350*/  IMAD.U32 R2, R6, 0x10000, RZ ;  /* 0x0001000006027824 */ /* 0x008fc800078e00ff */
[----:B------:R-:W-:Y:S01]  /*0360*/  IMAD.U32 R0, R0, 0x10000, RZ ;  /* 0x0001000000007824 */ /* 0x000fe200078e00ff */
[----:B------:R-:W-:-:S03]  /*0370*/  FSETP.GTU.AND P0, PT, R2, RZ, PT ;  /* 0x000000ff0200720b */ /* 0x000fc60003f0c000 */
[----:B------:R-:W-:Y:S01]  /*0380*/  FADD R114, RZ, -R0 ;  /* 0x80000000ff727221 */ /* 0x000fe20000000000 */
[----:B------:R-:W-:Y:S01]  /*0390*/  IMAD.MOV.U32 R0, RZ, RZ, RZ ;  /* 0x000000ffff007224 */ /* 0x000fe200078e00ff */
[----:B------:R-:W-:-:S03]  /*03a0*/  SEL R6, R6, RZ, P0 ;  /* 0x000000ff06067207 */ /* 0x000fc60000000000 */
[----:B------:R-:W-:Y:S02]  /*03b0*/  FSETP.NAN.AND P2, PT, R114, R114, PT ;  /* 0x000000727200720b */ /* 0x000fe40003f48000 */
[----:B------:R-:W-:Y:S01]  /*03c0*/  PLOP3.LUT P0, PT, PT, PT, PT, 0x80, 0x0 ;  /* 0x000000000000781c */ /* 0x000fe20003f0f070 */
[----:B------:R-:W-:Y:S02]  /*03d0*/  IMAD.U32 R3, R6, 0x10000, RZ ;  /* 0x0001000006037824 */ /* 0x000fe400078e00ff */
[----:B------:R-:W-:-:S03]  /*03e0*/  CS2R R6, SRZ ;  /* 0x0000000000067805 */ /* 0x000fc6000001ff00 */
[----:B------:R-:W-:-:S05]  /*03f0*/  FSETP.GT.AND P1, PT, R114, R3, PT ;  /* 0x000000037200720b */ /* 0x000fca0003f24000 */
[----:B------:R-:W-:Y:S02]  /*0400*/  @!P2 FSEL R114, R114, R3, P1 ;  /* 0x000000037272a208 */ /* 0x000fe40000800000 */
[----:B------:R-:W-:-:S03]  /*0410*/  CS2R R2, SRZ ;  /* 0x0000000000027805 */ /* 0x000fc6000001ff00 */
[----:B------:R-:W-:-:S05]  /*0420*/  FMUL R114, R114, 0.0078740157186985015869 ;  /* 0x3c01020472727820 */ /* 0x000fca0000400000 */
[C---:B------:R-:W-:Y:S02]  /*0430*/  FSETP.GT.AND P1, PT, R114.reuse, 9.9999997473787516356e-06, PT ;  /* 0x3727c5ac7200780b */ /* 0x040fe40003f24000 */
[----:B------:R-:W-:-:S11]  /*0440*/  FSETP.NAN.AND P2, PT, R114, R114, PT ;  /* 0x000000727200720b */ /* 0x000fd60003f48000 */
[----:B------:R-:W-:Y:S02]  /*0450*/  @!P1 FSEL R114, R114, 9.9999997473787516356e-06, P2 ;  /* 0x3727c5ac72729808 */ /* 0x000fe40001000000 */
.L_x_2:
[----:B------:R-:W-:Y:S01]  /*0460*/  LOP3.LUT R65, R117, R116, RZ, 0xfc, !PT ;  /* 0x0000007475417212 */ /* 0x000fe200078efcff */
[----:B------:R-:W-:Y:S01]  /*0470*/  IMAD.MOV.U32 R122, RZ, RZ, RZ ;  /* 0x000000ffff7a7224 */ /* 0x000fe200078e00ff */
[----:B------:R-:W-:Y:S01]  /*0480*/  IADD3 R20, P1, R116, R117, RZ ;  /* 0x0000007574147210 */ /* 0x000fe20007f3e0ff */
[----:B------:R-:W-:Y:S01]  /*0490*/  ULDC UR5, c[0x0][0x168] ;  /* 0x00005a0000057ab9 */ /* 0x000fe20000000800 */
[C---:B------:R-:W-:Y:S01]  /*04a0*/  ISETP.GE.U32.AND P2, PT, R65.reuse, 0xc00, PT ;  /* 0x00000c004100780c */ /* 0x040fe20003f46070 */
[----:B------:R-:W-:Y:S01]  /*04b0*/  UIADD3 UR5, UR5, 0x6000, URZ ;  /* 0x0000600005057890 */ /* 0x000fe2000fffe03f */
[----:B------:R-:W-:Y:S01]  /*04c0*/  CS2R R16, SRZ ;  /* 0x0000000000107805 */ /* 0x000fe2000001ff00 */
[----:B------:R-:W-:Y:S01]  /*04d0*/  IMAD.X R21, RZ, RZ, R122, P1 ;  /* 0x000000ffff157224 */ /* 0x000fe200008e067a */
[----:B------:R-:W-:Y:S01]  /*04e0*/  ISETP.GE.U32.AND.EX P2, PT, R122, RZ, PT, P2 ;  /* 0x000000ff7a00720c */ /* 0x000fe20003f46120 */
[C---:B------:R-:W-:Y:S01]  /*04f0*/  IMAD.SHL.U32 R60, R20.reuse, 0x2, RZ ;  /* 0x00000002143c7824 */ /* 0x040fe200078e00ff */
[----:B------:R-:W-:Y:S01]  /*0500*/  CS2R R18, SRZ ;  /* 0x0000000000127805 */ /* 0x000fe2000001ff00 */
[----:B------:R-:W-:Y:S01]  /*0510*/  IMAD.SHL.U32 R70, R65, 0x2, RZ ;  /* 0x0000000241467824 */ /* 0x000fe200078e00ff */
[----:B------:R-:W-:-:S02]  /*0520*/  SHF.L.U64.HI R51, R20, 0x1, R21 ;  /* 0x0000000114337819 */ /* 0x000fc40000010215 */
[----:B------:R-:W-:Y:S02]  /*0530*/  IADD3 R30, P3, R60, c[0x0][0x170], RZ ;  /* 0x00005c003c1e7a10 */ /* 0x000fe40007f7e0ff */
[C---:B------:R-:W-:Y:S02]  /*0540*/  LEA R44, P1, R20.reuse, UR5, 0x2 ;  /* 0x00000005142c7c11 */ /* 0x040fe4000f8210ff */
[----:B------:R-:W-:Y:S01]  /*0550*/  IADD3.X R31, R51, c[0x0][0x174], RZ, P3, !PT ;  /* 0x00005d00331f7a10 */ /* 0x000fe20001ffe4ff */
[----:B------:R-:W-:Y:S01]  /*0560*/  CS2R R22, SRZ ;  /* 0x0000000000167805 */ /* 0x000fe2000001ff00 */
[----:B------:R-:W-:Y:S02]  /*0570*/  LEA.HI.X R45, R20, UR4, R21, 0x2, P1 ;  /* 0x00000004142d7c11 */ /* 0x000fe400088f1415 */
[C-C-:B------:R-:W-:Y:S01]  /*0580*/  SHF.L.U64.HI R64, R65.reuse, 0x1, R122.reuse ;  /* 0x0000000141407819 */ /* 0x140fe2000001027a */
[----:B------:R0:W2:Y:S01]  /*0590*/  @!P2 LDG.E.EL.128 R16, [R30.64+0x3010] ;  /* 0x0030100a1e10a981 */ /* 0x0000a2000c2e1d00 */
[----:B------:R-:W-:Y:S01]  /*05a0*/  IADD3 R46, P3, R70, c[0x0][0x170], RZ ;  /* 0x00005c00462e7a10 */ /* 0x000fe20007f7e0ff */
[----:B------:R-:W-:Y:S01]  /*05b0*/  CS2R R20, SRZ ;  /* 0x0000000000147805 */ /* 0x000fe2000001ff00 */
[C---:B------:R-:W-:Y:S01]  /*05c0*/  LEA R48, P1, R65.reuse, c[0x0][0x168], 0x2 ;  /* 0x00005a0041307a11 */ /* 0x040fe200078210ff */
[----:B------:R-:W-:Y:S01]  /*05d0*/  CS2R R36, SRZ ;  /* 0x0000000000247805 */ /* 0x000fe2000001ff00 */
[----:B------:R-:W-:Y:S01]  /*05e0*/  CS2R R38, SRZ ;  /* 0x0000000000267805 */ /* 0x000fe2000001ff00 */
[----:B------:R-:W-:Y:S01]  /*05f0*/  IADD3.X R47, R64, c[0x0][0x174], RZ, P3, !PT ;  /* 0x00005d00402f7a10 */ /* 0x000fe20001ffe4ff */
[----:B------:R-:W-:Y:S01]  /*0600*/  CS2R R28, SRZ ;  /* 0x00000000001c7805 */ /* 0x000fe2000001ff00 */
[C---:B------:R-:W-:Y:S01]  /*0610*/  LEA.HI.X R49, R65.reuse, c[0x0][0x16c], R122, 0x2, P1 ;  /* 0x00005b0041317a11 */ /* 0x040fe200008f147a */
[----:B------:R1:W3:Y:S01]  /*0620*/  @!P2 LDG.E.EL.128 R20, [R44.64+0x20] ;  /* 0x0000200a2c14a981 */ /* 0x0002e2000c2e1d00 */
[----:B0-----:R-:W-:Y:S01]  /*0630*/  CS2R R30, SRZ ;  /* 0x00000000001e7805 */ /* 0x001fe2000001ff00 */
[----:B------:R-:W-:Y:S01]  /*0640*/  CS2R R32, SRZ ;  /* 0x0000000000207805 */ /* 0x000fe2000001ff00 */
[----:B------:R-:W-:Y:S01]  /*0650*/  CS2R R34, SRZ ;  /* 0x0000000000227805 */ /* 0x000fe2000001ff00 */
[----:B------:R-:W-:Y:S01]  /*0660*/  PLOP3.LUT P3, PT, PT, PT, UP1, 0x40, 0x0 ;  /* 0x000000000000781c */ /* 0x000fe20003f6e818 */
[----:B------:R-:W-:Y:S01]  /*0670*/  UIMAD UR5, UR12, 0xc00, URZ ;  /* 0x00000c000c0578a4 */ /* 0x000fe2000f8e023f */
[----:B------:R-:W-:Y:S01]  /*0680*/  ISETP.LT.U32.AND P1, PT, R65, 0xc00, PT ;  /* 0x00000c004100780c */ /* 0x000fe20003f21070 */
[----:B------:R0:W4:Y:S01]  /*0690*/  @!P2 LDG.E.EL.128 R36, [R46.64+0x3000] ;  /* 0x0030000a2e24a981 */ /* 0x000122000c2e1d00 */
[----:B------:R-:W-:Y:S01]  /*06a0*/  LOP3.LUT R118, R117, 0x8, R116, 0xfe, !PT ;  /* 0x0000000875767812 */ /* 0x000fe200078efe74 */
[----:B------:R-:W-:Y:S01]  /*06b0*/  CS2R R24, SRZ ;  /* 0x0000000000187805 */ /* 0x000fe2000001ff00 */
[----:B------:R-:W-:Y:S01]  /*06c0*/  CS2R R26, SRZ ;  /* 0x00000000001a7805 */ /* 0x000fe2000001ff00 */
[----:B------:R-:W-:Y:S01]  /*06d0*/  ISETP.LT.U32.AND.EX P1, PT, R122, RZ, P3, P1 ;  /* 0x000000ff7a00720c */ /* 0x000fe20001f21110 */
[----:B------:R1:W5:Y:S01]  /*06e0*/  @!P2 LDG.E.EL.128 R28, [R44.64+0x30] ;  /* 0x0000300a2c1ca981 */ /* 0x000362000c2e1d00 */
[----:B------:R-:W-:Y:S01]  /*06f0*/  IADD3 R118, R118, UR5, RZ ;  /* 0x0000000576767c10 */ /* 0x000fe2000fffe0ff */
[----:B------:R-:W-:-:S02]  /*0700*/  IMAD.MOV.U32 R79, RZ, RZ, 0x4 ;  /* 0x00000004ff4f7424 */ /* 0x000fc400078e00ff */
[----:B------:R1:W5:Y:S01]  /*0710*/  @!P2 LDG.E.EL.128 R32, [R48.64+0x6000] ;  /* 0x0060000a3020a981 */ /* 0x000362000c2e1d00 */
[C---:B------:R-:W-:Y:S01]  /*0720*/  IADD3 R62, P3, R60.reuse, c[0x0][0x190], RZ ;  /* 0x000064003c3e7a10 */ /* 0x040fe20007f7e0ff */
[----:B0-----:R-:W-:Y:S01]  /*0730*/  CS2R R46, SRZ ;  /* 0x00000000002e7805 */ /* 0x001fe2000001ff00 */
[----:B------:R-:W-:Y:S01]  /*0740*/  IADD3 R60, P4, R60, c[0x0][0x198], RZ ;  /* 0x000066003c3c7a10 */ /* 0x000fe20007f9e0ff */
[----:B------:R1:W5:Y:S01]  /*0750*/  @!P2 LDG.E.EL.128 R24, [R44.64+0x10] ;  /* 0x0000100a2c18a981 */ /* 0x000362000c2e1d00 */
[----:B------:R-:W-:Y:S01]  /*0760*/  IMAD.WIDE R58, R118, R79, c[0x0][0x178] ;  /* 0x00005e00763a7625 */ /* 0x000fe200078e024f */
[C---:B------:R-:W-:Y:S01]  /*0770*/  IADD3.X R63, R51.reuse, c[0x0][0x194], RZ, P3, !PT ;  /* 0x00006500333f7a10 */ /* 0x040fe20001ffe4ff */
[----:B------:R-:W-:Y:S01]  /*0780*/  CS2R R40, SRZ ;  /* 0x0000000000287805 */ /* 0x000fe2000001ff00 */
[----:B------:R-:W-:Y:S01]  /*0790*/  IADD3.X R61, R51, c[0x0][0x19c], RZ, P4, !PT ;  /* 0x00006700333d7a10 */ /* 0x000fe200027fe4ff */
[----:B------:R-:W-:Y:S01]  /*07a0*/  CS2R R42, SRZ ;  /* 0x00000000002a7805 */ /* 0x000fe2000001ff00 */
[----:B------:R-:W-:Y:S01]  /*07b0*/  LOP3.LUT R53, R117, 0xc, R116, 0xfe, !PT ;  /* 0x0000000c75357812 */ /* 0x000fe200078efe74 */
[----:B-1----:R-:W-:Y:S01]  /*07c0*/  CS2R R44, SRZ ;  /* 0x00000000002c7805 */ /* 0x002fe2000001ff00 */
[----:B------:R-:W-:Y:S01]  /*07d0*/  CS2R R48, SRZ ;  /* 0x0000000000307805 */ /* 0x000fe2000001ff00 */
[----:B------:R-:W-:Y:S01]  /*07e0*/  CS2R R50, SRZ ;  /* 0x0000000000327805 */ /* 0x000fe2000001ff00 */
[----:B------:R-:W-:Y:S01]  /*07f0*/  IADD3 R66, R53, UR5, RZ ;  /* 0x0000000535427c10 */ /* 0x000fe2000fffe0ff */
[----:B------:R0:W5:Y:S01]  /*0800*/  @!P2 LDG.E.EL.128 R40, [R62.64+0x10] ;  /* 0x0000100a3e28a981 */ /* 0x000162000c2e1d00 */
[----:B------:R-:W-:-:S03]  /*0810*/  IADD3 R68, P3, R70, c[0x0][0x190], RZ ;  /* 0x0000640046447a10 */ /* 0x000fc60007f7e0ff */
[----:B------:R1:W5:Y:S01]  /*0820*/  @P1 LDG.E.EF.128 R44, [R58.64] ;  /* 0x0000000a3a2c1981 */ /* 0x000362000c0e1d00 */
[----:B------:R-:W-:Y:S01]  /*0830*/  CS2R R56, SRZ ;  /* 0x0000000000387805 */ /* 0x000fe2000001ff00 */
[----:B------:R-:W-:Y:S01]  /*0840*/  CS2R R52, SRZ ;  /* 0x0000000000347805 */ /* 0x000fe2000001ff00 */
[----:B------:R-:W-:Y:S01]  /*0850*/  CS2R R54, SRZ ;  /* 0x0000000000367805 */ /* 0x000fe2000001ff00 */
[----:B------:R0:W5:Y:S01]  /*0860*/  @!P2 LDG.E.EL.128 R48, [R60.64+0x10] ;  /* 0x0000100a3c30a981 */ /* 0x000162000c2e1d00 */
[----:B------:R-:W-:Y:S01]  /*0870*/  IADD3.X R69, R64, c[0x0][0x194], RZ, P3, !PT ;  /* 0x0000650040457a10 */ /* 0x000fe20001ffe4ff */
[----:B------:R-:W-:Y:S01]  /*0880*/  IMAD.WIDE R66, R66, R79, c[0x0][0x178] ;  /* 0x00005e0042427625 */ /* 0x000fe200078e024f */
[----:B-1----:R-:W-:Y:S01]  /*0890*/  CS2R R58, SRZ ;  /* 0x00000000003a7805 */ /* 0x002fe2000001ff00 */
[----:B------:R-:W-:-:S03]  /*08a0*/  IADD3 R70, P3, R70, c[0x0][0x198], RZ ;  /* 0x0000660046467a10 */ /* 0x000fc60007f7e0ff */
[----:B------:R1:W5:Y:S01]  /*08b0*/  @P1 LDG.E.EF.128 R52, [R66.64] ;  /* 0x0000000a42341981 */ /* 0x000362000c0e1d00 */
[----:B------:R-:W-:Y:S01]  /*08c0*/  IADD3 R120, R65, UR5, RZ ;  /* 0x0000000541787c10 */ /* 0x000fe2000fffe0ff */
[----:B0-----:R-:W-:Y:S02]  /*08d0*/  CS2R R60, SRZ ;  /* 0x00000000003c7805 */ /* 0x001fe4000001ff00 */
[----:B------:R0:W5:Y:S01]  /*08e0*/  @!P2 LDG.E.EL.128 R56, [R68.64] ;  /* 0x0000000a4438a981 */ /* 0x000162000c2e1d00 */
[----:B------:R-:W-:Y:S01]  /*08f0*/  CS2R R62, SRZ ;  /* 0x00000000003e7805 */ /* 0x000fe2000001ff00 */
[----:B------:R-:W-:Y:S01]  /*0900*/  IADD3.X R71, R64, c[0x0][0x19c], RZ, P3, !PT ;  /* 0x0000670040477a10 */ /* 0x000fe20001ffe4ff */
[----:B------:R-:W-:Y:S01]  /*0910*/  IMAD.WIDE R74, R120, R79, c[0x0][0x178] ;  /* 0x00005e00784a7625 */ /* 0x000fe200078e024f */
[----:B------:R-:W-:Y:S01]  /*0920*/  CS2R R64, SRZ ;  /* 0x0000000000407805 */ /* 0x000fe2000001ff00 */
[----:B-1----:R-:W-:Y:S02]  /*0930*/  CS2R R66, SRZ ;  /* 0x0000000000427805 */ /* 0x002fe4000001ff00 */
[----:B------:R1:W5:Y:S01]  /*0940*/  @!P2 LDG.E.EL.128 R60, [R70.64] ;  /* 0x0000000a463ca981 */ /* 0x000362000c2e1d00 */
[----:B0-----:R-:W-:-:S03]  /*0950*/  LOP3.LUT R68, R117, 0x4, R116, 0xfe, !PT ;  /* 0x0000000475447812 */ /* 0x001fc600078efe74 */
[----:B------:R0:W5:Y:S01]  /*0960*/  @P1 LDG.E.EF.128 R64, [R74.64] ;  /* 0x0000000a4a401981 */ /* 0x000162000c0e1d00 */
[----:B------:R-:W-:Y:S02]  /*0970*/  IADD3 R78, R68, UR5, RZ ;  /* 0x00000005444e7c10 */ /* 0x000fe4000fffe0ff */
[----:B------:R-:W-:Y:S01]  /*0980*/  CS2R R68, SRZ ;  /* 0x0000000000447805 */ /* 0x000fe2000001ff00 */
[----:B-1----:R-:W-:Y:S02]  /*0990*/  CS2R R70, SRZ ;  /* 0x0000000000467805 */ /* 0x002fe4000001ff00 */
[----:B------:R-:W-:Y:S01]  /*09a0*/  IMAD.WIDE R78, R78, R79, c[0x0][0x178] ;  /* 0x00005e004e4e7625 */ /* 0x000fe200078e024f */
[----:B------:R-:W-:-:S03]  /*09b0*/  CS2R R72, SRZ ;  /* 0x0000000000487805 */ /* 0x000fc6000001ff00 */
[----:B------:R-:W-:Y:S01]  /*09c0*/  IMAD.MOV.U32 R119, RZ, RZ, 0x2 ;  /* 0x00000002ff777424 */ /* 0x000fe200078e00ff */
[----:B------:R1:W5:Y:S01]  /*09d0*/  @P1 LDG.E.EF.128 R68, [R78.64] ;  /* 0x0000000a4e441981 */ /* 0x000362000c0e1d00 */
[----:B0-----:R-:W-:Y:S02]  /*09e0*/  CS2R R74, SRZ ;  /* 0x00000000004a7805 */ /* 0x001fe4000001ff00 */
[----:B------:R-:W-:Y:S01]  /*09f0*/  IMAD.WIDE R120, R120, R119, c[0x0][0x160] ;  /* 0x0000580078787625 */ /* 0x000fe200078e0277 */
[----:B------:R-:W-:-:S04]  /*0a00*/  CS2R R76, SRZ ;  /* 0x00000000004c7805 */ /* 0x000fc8000001ff00 */
[----:B------:R2:W5:Y:S01]  /*0a10*/  @P1 LDG.E.EF.128 R72, [R120.64] ;  /* 0x0000000a78481981 */ /* 0x000562000c0e1d00 */
[----:B------:R-:W-:Y:S01]  /*0a20*/  IMAD.WIDE R118, R118, R119, c[0x0][0x160] ;  /* 0x0000580076767625 */ /* 0x000fe200078e0277 */
[----:B-1----:R-:W-:-:S06]  /*0a30*/  CS2R R78, SRZ ;  /* 0x00000000004e7805 */ /* 0x002fcc000001ff00 */
[----:B------:R0:W5:Y:S01]  /*0a40*/  @P1 LDG.E.EF.128 R76, [R118.64] ;  /* 0x0000000a764c1981 */ /* 0x000162000c0e1d00 */
[----:B------:R-:W-:Y:S02]  /*0a50*/  LOP3.LUT R109, R117, 0x400, R115, 0xfe, !PT ;  /* 0x00000400756d7812 */ /* 0x000fe400078efe73 */
[----:B------:R-:W-:Y:S02]  /*0a60*/  PLOP3.LUT P3, PT, PT, PT, UP1, 0x40, 0x0 ;  /* 0x000000000000781c */ /* 0x000fe40003f6e818 */
[----:B------:R-:W-:-:S04]  /*0a70*/  ISETP.LT.U32.AND P2, PT, R109, 0xc00, PT ;  /* 0x00000c006d00780c */ /* 0x000fc80003f41070 */
[----:B------:R-:W-:Y:S01]  /*0a80*/  ISETP.LT.U32.AND.EX P2, PT, R122, RZ, P3, P2 ;  /* 0x000000ff7a00720c */ /* 0x000fe20001f41120 */
[C---:B--2---:R-:W-:Y:S01]  /*0a90*/  IMAD.U32 R121, R16.reuse, 0x10000, RZ ;  /* 0x0001000010797824 */ /* 0x044fe200078e00ff */
[----:B------:R-:W-:Y:S02]  /*0aa0*/  PRMT R120, R16, 0x7632, R120 ;  /* 0x0000763210787816 */ /* 0x000fe40000000078 */
[C---:B------:R-:W-:Y:S01]  /*0ab0*/  PRMT R16, R17.reuse, 0x7632, R16 ;  /* 0x0000763211107816 */ /* 0x040fe20000000010 */
[----:B------:R-:W-:-:S04]  /*0ac0*/  IMAD.U32 R17, R17, 0x10000, RZ ;  /* 0x0001000011117824 */ /* 0x000fc800078e00ff */
[----:B------:R-:W-:Y:S01]  /*0ad0*/  IMAD.U32 R16, R16, 0x10000, RZ ;  /* 0x0001000010107824 */ /* 0x000fe200078e00ff */
[----:B---3--:R-:W-:Y:S01]  /*0ae0*/  FADD R22, R17, R22 ;  /* 0x0000001611167221 */ /* 0x008fe20000000000 */
[----:B------:R-:W-:Y:S02]  /*0af0*/  IMAD.U32 R17, R18, 0x10000, RZ ;  /* 0x0001000012117824 */ /* 0x000fe400078e00ff */
[----:B------:R-:W-:Y:S01]  /*0b00*/  FADD R23, R16, R23 ;  /* 0x0000001710177221 */ /* 0x000fe20000000000 */
[C---:B------:R-:W-:Y:S01]  /*0b10*/  PRMT R16, R19.reuse, 0x7632, R16 ;  /* 0x0000763213107816 */ /* 0x040fe20000000010 */
[----:B0-----:R-:W-:Y:S01]  /*0b20*/  IMAD.U32 R119, R19, 0x10000, RZ ;  /* 0x0001000013777824 */ /* 0x001fe200078e00ff */
[----:B------:R-:W-:Y:S01]  /*0b30*/  PRMT R18, R18, 0x7632, R18 ;  /* 0x0000763212127816 */ /* 0x000fe20000000012 */
[----:B----4-:R-:W-:Y:S02]  /*0b40*/  IMAD.U32 R19, R36, 0x10000, RZ ;  /* 0x0001000024137824 */ /* 0x010fe400078e00ff */
[----:B------:R-:W-:Y:S01]  /*0b50*/  IMAD.U32 R16, R16, 0x10000, RZ ;  /* 0x0001000010107824 */ /* 0x000fe200078e00ff */
[----:B-----5:R-:W-:Y:S01]  /*0b60*/  FADD R28, R17, R28 ;  /* 0x0000001c111c7221 */ /* 0x020fe20000000000 */
[C---:B------:R-:W-:Y:S01]  /*0b70*/  IMAD.U32 R17, R37.reuse, 0x10000, RZ ;  /* 0x0001000025117824 */ /* 0x040fe200078e00ff */
[----:B------:R-:W-:Y:S01]  /*0b80*/  PRMT R37, R37, 0x7632, R37 ;  /* 0x0000763225257816 */ /* 0x000fe20000000025 */
[----:B------:R-:W-:Y:S01]  /*0b90*/  FADD R32, R19, R32 ;  /* 0x0000002013207221 */ /* 0x000fe20000000000 */
[C---:B------:R-:W-:Y:S01]  /*0ba0*/  IMAD.U32 R19, R38.reuse, 0x10000, RZ ;  /* 0x0001000026137824 */ /* 0x040fe200078e00ff */
[----:B------:R-:W-:Y:S01]  /*0bb0*/  PRMT R38, R38, 0x7632, R38 ;  /* 0x0000763226267816 */ /* 0x000fe20000000026 */
[----:B------:R-:W-:Y:S01]  /*0bc0*/  IMAD.U32 R18, R18, 0x10000, RZ ;  /* 0x0001000012127824 */ /* 0x000fe200078e00ff */
[----:B------:R-:W-:Y:S01]  /*0bd0*/  FADD R119, R119, R30 ;  /* 0x0000001e77777221 */ /* 0x000fe20000000000 */
[----:B------:R-:W-:Y:S01]  /*0be0*/  FADD R30, R17, R34 ;  /* 0x00000022111e7221 */ /* 0x000fe20000000000 */
[----:B------:R-:W-:Y:S01]  /*0bf0*/  FADD R31, R16, R31 ;  /* 0x0000001f101f7221 */ /* 0x000fe20000000000 */
[----:B------:R-:W-:Y:S01]  /*0c00*/  IMAD.U32 R17, R39, 0x10000, RZ ;  /* 0x0001000027117824 */ /* 0x000fe200078e00ff */
[----:B------:R-:W-:Y:S01]  /*0c10*/  FADD R29, R18, R29 ;  /* 0x0000001d121d7221 */ /* 0x000fe20000000000 */
[----:B------:R-:W-:Y:S01]  /*0c20*/  PRMT R36, R36, 0x7632, R36 ;  /* 0x0000763224247816 */ /* 0x000fe20000000024 */
[----:B------:R-:W-:Y:S01]  /*0c30*/  IMAD.U32 R16, R37, 0x10000, RZ ;  /* 0x0001000025107824 */ /* 0x000fe200078e00ff */
[----:B------:R-:W-:Y:S01]  /*0c40*/  PRMT R39, R39, 0x7632, R39 ;  /* 0x0000763227277816 */ /* 0x000fe20000000027 */
[----:B------:R-:W-:Y:S01]  /*0c50*/  IMAD.U32 R18, R38, 0x10000, RZ ;  /* 0x0001000026127824 */ /* 0x000fe200078e00ff */
[----:B------:R-:W-:Y:S01]  /*0c60*/  FADD R26, R17, R26 ;  /* 0x0000001a111a7221 */ /* 0x000fe20000000000 */
[----:B------:R-:W-:Y:S01]  /*0c70*/  FADD R17, R16, R35 ;  /* 0x0000002310117221 */ /* 0x000fe20000000000 */
[----:B------:R-:W-:Y:S01]  /*0c80*/  IMAD.U32 R36, R36, 0x10000, RZ ;  /* 0x0001000024247824 */ /* 0x000fe200078e00ff */
[----:B------:R-:W-:Y:S01]  /*0c90*/  FADD R18, R18, R25 ;  /* 0x0000001912127221 */ /* 0x000fe20000000000 */
[----:B------:R-:W-:Y:S01]  /*0ca0*/  IMAD.U32 R34, R39, 0x10000, RZ ;  /* 0x0001000027227824 */ /* 0x000fe200078e00ff */
[----:B------:R-:W-:Y:S01]  /*0cb0*/  FADD R24, R19, R24 ;  /* 0x0000001813187221 */ /* 0x000fe20000000000 */
[----:B------:R-:W-:-:S02]  /*0cc0*/  I2FP.F32.S32 R35, R44 ;  /* 0x0000002c00237245 */ /* 0x000fc40000201400 */
[----:B------:R-:W-:Y:S01]  /*0cd0*/  I2FP.F32.S32 R25, R46 ;  /* 0x0000002e00197245 */ /* 0x000fe20000201400 */
[----:B------:R-:W-:Y:S01]  /*0ce0*/  FADD R16, R36, R33 ;  /* 0x0000002124107221 */ /* 0x000fe20000000000 */
[----:B------:R-:W-:Y:S01]  /*0cf0*/  FADD R19, R34, R27 ;  /* 0x0000001b22137221 */ /* 0x000fe20000000000 */
[----:B------:R-:W-:Y:S01]  /*0d00*/  FMUL R27, R114, R35 ;  /* 0x00000023721b7220 */ /* 0x000fe20000400000 */
[----:B------:R-:W-:Y:S01]  /*0d10*/  IMAD.U32 R33, R40, 0x10000, RZ ;  /* 0x0001000028217824 */ /* 0x000fe200078e00ff */
[----:B------:R-:W-:Y:S01]  /*0d20*/  I2FP.F32.S32 R45, R45 ;  /* 0x0000002d002d7245 */ /* 0x000fe20000201400 */
[----:B------:R-:W-:Y:S01]  /*0d30*/  IMAD.U32 R36, R48, 0x10000, RZ ;  /* 0x0001000030247824 */ /* 0x000fe200078e00ff */
[----:B------:R-:W-:Y:S01]  /*0d40*/  FMUL R25, R114, R25 ;  /* 0x0000001972197220 */ /* 0x000fe20000400000 */
[----:B------:R-:W-:Y:S01]  /*0d50*/  IMAD.U32 R35, R41, 0x10000, RZ ;  /* 0x0001000029237824 */ /* 0x000fe200078e00ff */
[----:B------:R-:W-:Y:S01]  /*0d60*/  PRMT R40, R40, 0x7632, R40 ;  /* 0x0000763228287816 */ /* 0x000fe20000000028 */
[----:B------:R-:W-:Y:S01]  /*0d70*/  IMAD.U32 R34, R49, 0x10000, RZ ;  /* 0x0001000031227824 */ /* 0x000fe200078e00ff */
[----:B------:R-:W-:Y:S01]  /*0d80*/  PRMT R48, R48, 0x7632, R48 ;  /* 0x0000763230307816 */ /* 0x000fe20000000030 */
[----:B------:R-:W-:Y:S01]  /*0d90*/  FMUL R44, R114, R45 ;  /* 0x0000002d722c7220 */ /* 0x000fe20000400000 */
[----:B------:R-:W-:Y:S01]  /*0da0*/  I2FP.F32.S32 R47, R47 ;  /* 0x0000002f002f7245 */ /* 0x000fe20000201400 */
[----:B------:R-:W-:Y:S01]  /*0db0*/  FFMA R35, R35, R25, R34 ;  /* 0x0000001923237223 */ /* 0x000fe20000000022 */
[----:B------:R-:W-:Y:S01]  /*0dc0*/  PRMT R41, R41, 0x7632, R41 ;  /* 0x0000763229297816 */ /* 0x000fe20000000029 */
[----:B------:R-:W-:Y:S01]  /*0dd0*/  IMAD.U32 R34, R40, 0x10000, RZ ;  /* 0x0001000028227824 */ /* 0x000fe200078e00ff */
[----:B------:R-:W-:Y:S01]  /*0de0*/  PRMT R49, R49, 0x7632, R49 ;  /* 0x0000763231317816 */ /* 0x000fe20000000031 */
[----:B------:R-:W-:Y:S01]  /*0df0*/  IMAD.U32 R45, R48, 0x10000, RZ ;  /* 0x00010000302d7824 */ /* 0x000fe200078e00ff */
[----:B------:R-:W-:Y:S01]  /*0e00*/  I2FP.F32.S32 R25, R52 ;  /* 0x0000003400197245 */ /* 0x000fe20000201400 */
[----:B------:R-:W-:Y:S01]  /*0e10*/  FADD R20, R121, R20 ;  /* 0x0000001479147221 */ /* 0x000fe20000000000 */
[----:B------:R-:W-:Y:S01]  /*0e20*/  FFMA R33, R33, R27, R36 ;  /* 0x0000001b21217223 */ /* 0x000fe20000000024 */
[----:B------:R-:W-:Y:S01]  /*0e30*/  FFMA R34, R34, R44, R45 ;  /* 0x0000002c22227223 */ /* 0x000fe2000000002d */
[----:B------:R-:W-:Y:S01]  /*0e40*/  I2FP.F32.S32 R121, R53 ;  /* 0x0000003500797245 */ /* 0x000fe20000201400 */
[----:B------:R-:W-:Y:S01]  /*0e50*/  FMUL R36, R114, R47 ;  /* 0x0000002f72247220 */ /* 0x000fe20000400000 */
[----:B------:R-:W-:Y:S01]  /*0e60*/  IMAD.U32 R41, R41, 0x10000, RZ ;  /* 0x0001000029297824 */ /* 0x000fe200078e00ff */
[----:B------:R-:W-:Y:S01]  /*0e70*/  I2FP.F32.S32 R45, R54 ;  /* 0x00000036002d7245 */ /* 0x000fe20000201400 */
[----:B------:R-:W-:Y:S01]  /*0e80*/  IMAD.U32 R38, R49, 0x10000, RZ ;  /* 0x0001000031267824 */ /* 0x000fe200078e00ff */
[----:B------:R-:W-:Y:S01]  /*0e90*/  PRMT R44, R42, 0x7632, R44 ;  /* 0x000076322a2c7816 */ /* 0x000fe2000000002c */
[----:B------:R-:W-:Y:S01]  /*0ea0*/  FMUL R47, R114, R25 ;  /* 0x00000019722f7220 */ /* 0x000fe20000400000 */
[----:B------:R-:W-:Y:S01]  /*0eb0*/  PRMT R53, R50, 0x7632, R53 ;  /* 0x0000763232357816 */ /* 0x000fe20000000035 */
[----:B------:R-:W-:Y:S01]  /*0ec0*/  IMAD.U32 R25, R42, 0x10000, RZ ;  /* 0x000100002a197824 */ /* 0x000fe200078e00ff */
[----:B------:R-:W-:Y:S01]  /*0ed0*/  PRMT R42, R43, 0x7632, R42 ;  /* 0x000076322b2a7816 */ /* 0x000fe2000000002a */
[----:B------:R-:W-:Y:S01]  /*0ee0*/  FFMA R36, R41, R36, R38 ;  /* 0x0000002429247223 */ /* 0x000fe20000000026 */
[----:B------:R-:W-:Y:S01]  /*0ef0*/  IMAD.U32 R46, R50, 0x10000, RZ ;  /* 0x00010000322e7824 */ /* 0x000fe200078e00ff */
[----:B------:R-:W-:Y:S01]  /*0f00*/  PRMT R39, R56, 0x7632, R39 ;  /* 0x0000763238277816 */ /* 0x000fe20000000027 */
[----:B------:R-:W-:Y:S01]  /*0f10*/  IMAD.U32 R38, R43, 0x10000, RZ ;  /* 0x000100002b267824 */ /* 0x000fe200078e00ff */
[----:B------:R-:W-:Y:S01]  /*0f20*/  FMUL R45, R114, R45 ;  /* 0x0000002d722d7220 */ /* 0x000fe20000400000 */
[----:B------:R-:W-:Y:S01]  /*0f30*/  IMAD.U32 R41, R51, 0x10000, RZ ;  /* 0x0001000033297824 */ /* 0x000fe200078e00ff */
[----:B------:R-:W-:Y:S01]  /*0f40*/  PRMT R49, R60, 0x7632, R49 ;  /* 0x000076323c317816 */ /* 0x000fe20000000031 */
[----:B------:R-:W-:Y:S01]  /*0f50*/  FMUL R121, R114, R121 ;  /* 0x0000007972797220 */ /* 0x000fe20000400000 */
[----:B------:R-:W-:Y:S01]  /*0f60*/  IMAD.U32 R50, R44, 0x10000, RZ ;  /* 0x000100002c327824 */ /* 0x000fe200078e00ff */
[----:B------:R-:W-:Y:S01]  /*0f70*/  I2FP.F32.S32 R65, R65 ;  /* 0x0000004100417245 */ /* 0x000fe20000201400 */
[----:B------:R-:W-:Y:S01]  /*0f80*/  IMAD.U32 R53, R53, 0x10000, RZ ;  /* 0x0001000035357824 */ /* 0x000fe200078e00ff */
[----:B------:R-:W-:Y:S01]  /*0f90*/  FFMA R25, R25, R47, R46 ;  /* 0x0000002f19197223 */ /* 0x000fe2000000002e */
[----:B------:R-:W-:Y:S01]  /*0fa0*/  IMAD.U32 R44, R42, 0x10000, RZ ;  /* 0x000100002a2c7824 */ /* 0x000fe200078e00ff */
[----:B------:R-:W-:Y:S01]  /*0fb0*/  FFMA R38, R38, R45, R41 ;  /* 0x0000002d26267223 */ /* 0x000fe20000000029 */
[----:B------:R-:W-:Y:S01]  /*0fc0*/  FFMA R42, R50, R121, R53 ;  /* 0x00000079322a7223 */ /* 0x000fe20000000035 */
[----:B------:R-:W-:Y:S01]  /*0fd0*/  PRMT R37, R58, 0x7632, R37 ;  /* 0x000076323a257816 */ /* 0x000fe20000000025 */
[----:B------:R-:W-:Y:S01]  /*0fe0*/  IMAD.U32 R39, R39, 0x10000, RZ ;  /* 0x0001000027277824 */ /* 0x000fe200078e00ff */
[----:B------:R-:W-:Y:S01]  /*0ff0*/  PRMT R40, R59, 0x7632, R40 ;  /* 0x000076323b287816 */ /* 0x000fe20000000028 */
[----:B------:R-:W-:Y:S01]  /*1000*/  IMAD.U32 R50, R49, 0x10000, RZ ;  /* 0x0001000031327824 */ /* 0x000fe200078e00ff */
[----:B------:R-:W-:Y:S01]  /*1010*/  PRMT R47, R62, 0x7632, R47 ;  /* 0x000076323e2f7816 */ /* 0x000fe2000000002f */
[----:B------:R-:W-:Y:S01]  /*1020*/  FMUL R65, R114, R65 ;  /* 0x0000004172417220 */ /* 0x000fe20000400000 */
[----:B------:R-:W-:-:S02]  /*1030*/  PRMT R45, R63, 0x7632, R45 ;  /* 0x000076323f2d7816 */ /* 0x000fc4000000002d */
[----:B------:R-:W-:Y:S02]  /*1040*/  PRMT R51, R51, 0x7632, R51 ;  /* 0x0000763233337816 */ /* 0x000fe40000000033 */
[----:B------:R-:W-:Y:S02]  /*1050*/  I2FP.F32.S32 R55, R55 ;  /* 0x0000003700377245 */ /* 0x000fe40000201400 */
[----:B------:R-:W-:Y:S02]  /*1060*/  I2FP.F32.S32 R69, R69 ;  /* 0x0000004500457245 */ /* 0x000fe40000201400 */
[----:B------:R-:W-:Y:S01]  /*1070*/  I2FP.F32.S32 R71, R71 ;  /* 0x0000004700477245 */ /* 0x000fe20000201400 */
[----:B------:R-:W-:Y:S01]  /*1080*/  FFMA R39, R39, R65, R50 ;  /* 0x0000004127277223 */ /* 0x000fe20000000032 */
[----:B------:R-:W-:Y:S01]  /*1090*/  PRMT R27, R57, 0x7632, R27 ;  /* 0x00007632391b7816 */ /* 0x000fe2000000001b */
[----:B------:R-:W-:Y:S01]  /*10a0*/  IMAD.U32 R51, R51, 0x10000, RZ ;  /* 0x0001000033337824 */ /* 0x000fe200078e00ff */
[----:B------:R-:W-:Y:S01]  /*10b0*/  PRMT R48, R61, 0x7632, R48 ;  /* 0x000076323d307816 */ /* 0x000fe20000000030 */
[C---:B------:R-:W-:Y:S01]  /*10c0*/  FMUL R54, R114.reuse, R55 ;  /* 0x0000003772367220 */ /* 0x040fe20000400000 */
[----:B------:R-:W-:Y:S01]  /*10d0*/  I2FP.F32.S32 R67, R67 ;  /* 0x0000004300437245 */ /* 0x000fe20000201400 */
[C---:B------:R-:W-:Y:S01]  /*10e0*/  FMUL R69, R114.reuse, R69 ;  /* 0x0000004572457220 */ /* 0x040fe20000400000 */
[----:B------:R-:W-:Y:S01]  /*10f0*/  I2FP.F32.S32 R49, R68 ;  /* 0x0000004400317245 */ /* 0x000fe20000201400 */
[----:B------:R-:W-:Y:S01]  /*1100*/  IMAD.U32 R37, R37, 0x10000, RZ ;  /* 0x0001000025257824 */ /* 0x000fe200078e00ff */
[----:B------:R-:W-:Y:S01]  /*1110*/  FMUL R71, R114, R71 ;  /* 0x0000004772477220 */ /* 0x000fe20000400000 */
[----:B------:R-:W-:Y:S01]  /*1120*/  IMAD.U32 R40, R40, 0x10000, RZ ;  /* 0x0001000028287824 */ /* 0x000fe200078e00ff */
[----:B------:R-:W-:Y:S01]  /*1130*/  I2FP.F32.S32 R55, R64 ;  /* 0x0000004000377245 */ /* 0x000fe20000201400 */
[----:B------:R-:W-:-:S02]  /*1140*/  IMAD.U32 R50, R47, 0x10000, RZ ;  /* 0x000100002f327824 */ /* 0x000fc400078e00ff */
[----:B------:R-:W-:Y:S01]  /*1150*/  IMAD.U32 R45, R45, 0x10000, RZ ;  /* 0x000100002d2d7824 */ /* 0x000fe200078e00ff */
[----:B------:R-:W-:Y:S01]  /*1160*/  FFMA R44, R44, R54, R51 ;  /* 0x000000362c2c7223 */ /* 0x000fe20000000033 */
[----:B------:R-:W-:Y:S01]  /*1170*/  IMAD.U32 R27, R27, 0x10000, RZ ;  /* 0x000100001b1b7824 */ /* 0x000fe200078e00ff */
[----:B------:R-:W-:Y:S01]  /*1180*/  FMUL R67, R114, R67 ;  /* 0x0000004372437220 */ /* 0x000fe20000400000 */
[----:B------:R-:W-:Y:S01]  /*1190*/  IMAD.U32 R48, R48, 0x10000, RZ ;  /* 0x0001000030307824 */ /* 0x000fe200078e00ff */
[----:B------:R-:W-:Y:S01]  /*11a0*/  FFMA R50, R37, R69, R50 ;  /* 0x0000004525327223 */ /* 0x000fe20000000032 */
[----:B------:R-:W-:Y:S01]  /*11b0*/  FFMA R71, R40, R71, R45 ;  /* 0x0000004728477223 */ /* 0x000fe2000000002d */
[----:B------:R-:W-:Y:S01]  /*11c0*/  IMAD.U32 R58, R58, 0x10000, RZ ;  /* 0x000100003a3a7824 */ /* 0x000fe200078e00ff */
[----:B------:R-:W-:Y:S01]  /*11d0*/  I2FP.F32.S32 R51, R70 ;  /* 0x0000004600337245 */ /* 0x000fe20000201400 */
[----:B------:R-:W-:Y:S01]  /*11e0*/  IMAD.U32 R41, R62, 0x10000, RZ ;  /* 0x000100003e297824 */ /* 0x000fe200078e00ff */
[----:B------:R-:W-:Y:S01]  /*11f0*/  FMUL R49, R114, R49 ;  /* 0x0000003172317220 */ /* 0x000fe20000400000 */
[----:B------:R-:W-:Y:S01]  /*1200*/  PRMT R40, R73, 0x7632, R40 ;  /* 0x0000763249287816 */ /* 0x000fe20000000028 */
[----:B------:R-:W-:Y:S01]  /*1210*/  IMAD.U32 R56, R56, 0x10000, RZ ;  /* 0x0001000038387824 */ /* 0x000fe200078e00ff */
[----:B------:R-:W-:Y:S01]  /*1220*/  PRMT R37, R72, 0x7632, R37 ;  /* 0x0000763248257816 */ /* 0x000fe20000000025 */
[----:B------:R-:W-:Y:S01]  /*1230*/  IMAD.U32 R43, R60, 0x10000, RZ ;  /* 0x000100003c2b7824 */ /* 0x000fe200078e00ff */
[----:B------:R-:W-:Y:S01]  /*1240*/  FMUL R55, R114, R55 ;  /* 0x0000003772377220 */ /* 0x000fe20000400000 */
[----:B------:R-:W-:Y:S01]  /*1250*/  FFMA R48, R27, R67, R48 ;  /* 0x000000431b307223 */ /* 0x000fe20000000030 */
[----:B------:R-:W-:Y:S01]  /*1260*/  FFMA R49, R58, R49, R41 ;  /* 0x000000313a317223 */ /* 0x000fe20000000029 */
[----:B------:R-:W-:Y:S01]  /*1270*/  IMAD.U32 R27, R74, 0x10000, RZ ;  /* 0x000100004a1b7824 */ /* 0x000fe200078e00ff */
[----:B------:R-:W-:Y:S01]  /*1280*/  FFMA R43, R56, R55, R43 ;  /* 0x00000037382b7223 */ /* 0x000fe2000000002b */
[----:B------:R-:W-:Y:S01]  /*1290*/  IMAD.U32 R59, R59, 0x10000, RZ ;  /* 0x000100003b3b7824 */ /* 0x000fe200078e00ff */
[----:B------:R-:W-:Y:S01]  /*12a0*/  FMUL R51, R114, R51 ;  /* 0x0000003372337220 */ /* 0x000fe20000400000 */
[----:B------:R-:W-:Y:S01]  /*12b0*/  IMAD.U32 R52, R61, 0x10000, RZ ;  /* 0x000100003d347824 */ /* 0x000fe200078e00ff */
[----:B------:R-:W-:Y:S01]  /*12c0*/  I2FP.F32.S32 R61, R66 ;  /* 0x00000042003d7245 */ /* 0x000fe20000201400 */
[----:B------:R-:W-:-:S02]  /*12d0*/  IMAD.U32 R46, R63, 0x10000, RZ ;  /* 0x000100003f2e7824 */ /* 0x000fc400078e00ff */
[----:B------:R-:W-:Y:S02]  /*12e0*/  IMAD.U32 R41, R72, 0x10000, RZ ;  /* 0x0001000048297824 */ /* 0x000fe400078e00ff */
[----:B------:R-:W-:Y:S02]  /*12f0*/  IMAD.U32 R40, R40, 0x10000, RZ ;  /* 0x0001000028287824 */ /* 0x000fe400078e00ff */
[----:B------:R-:W-:Y:S01]  /*1300*/  IMAD.U32 R37, R37, 0x10000, RZ ;  /* 0x0001000025257824 */ /* 0x000fe200078e00ff */
[----:B------:R-:W-:Y:S01]  /*1310*/  FFMA R27, R24, R49, R27 ;  /* 0x00000031181b7223 */ /* 0x000fe2000000001b */
[----:B------:R-:W-:Y:S01]  /*1320*/  FFMA R51, R59, R51, R46 ;  /* 0x000000333b337223 */ /* 0x000fe2000000002e */
[----:B------:R-:W-:Y:S01]  /*1330*/  FFMA R118, R32, R43, R41 ;  /* 0x0000002b20767223 */ /* 0x000fe20000000029 */
[----:B------:R-:W-:Y:S01]  /*1340*/  FFMA R17, R17, R48, R40 ;  /* 0x0000003011117223 */ /* 0x000fe20000000028 */
[----:B------:R-:W-:Y:S01]  /*1350*/  FFMA R16, R16, R39, R37 ;  /* 0x0000002710107223 */ /* 0x000fe20000000025 */
[----:B------:R-:W-:Y:S01]  /*1360*/  IMAD.U32 R24, R79, 0x10000, RZ ;  /* 0x000100004f187824 */ /* 0x000fe200078e00ff */
[----:B------:R-:W-:Y:S01]  /*1370*/  PRMT R46, R75, 0x7632, R46 ;  /* 0x000076324b2e7816 */ /* 0x000fe2000000002e */
[----:B------:R-:W-:Y:S01]  /*1380*/  IMAD.U32 R41, R78, 0x10000, RZ ;  /* 0x000100004e297824 */ /* 0x000fe200078e00ff */
[----:B------:R-:W-:Y:S01]  /*1390*/  PRMT R45, R74, 0x7632, R45 ;  /* 0x000076324a2d7816 */ /* 0x000fe2000000002d */
[----:B------:R-:W-:Y:S01]  /*13a0*/  IMAD.U32 R120, R120, 0x10000, RZ ;  /* 0x0001000078787824 */ /* 0x000fe200078e00ff */
[----:B------:R-:W-:Y:S01]  /*13b0*/  PRMT R43, R79, 0x7632, R43 ;  /* 0x000076324f2b7816 */ /* 0x000fe2000000002b */
[----:B------:R-:W-:Y:S01]  /*13c0*/  IMAD.U32 R57, R57, 0x10000, RZ ;  /* 0x0001000039397824 */ /* 0x000fe200078e00ff */
[----:B------:R-:W-:Y:S01]  /*13d0*/  PRMT R40, R78, 0x7632, R40 ;  /* 0x000076324e287816 */ /* 0x000fe20000000028 */
[----:B------:R-:W-:Y:S01]  /*13e0*/  FMUL R61, R114, R61 ;  /* 0x0000003d723d7220 */ /* 0x000fe20000400000 */
[----:B------:R-:W-:-:S02]  /*13f0*/  PRMT R39, R77, 0x7632, R39 ;  /* 0x000076324d277816 */ /* 0x000fc40000000027 */
[----:B------:R-:W-:Y:S01]  /*1400*/  PRMT R32, R76, 0x7632, R32 ;  /* 0x000076324c207816 */ /* 0x000fe20000000020 */
[----:B------:R-:W-:Y:S01]  /*1410*/  FFMA R24, R119, R38, R24 ;  /* 0x0000002677187223 */ /* 0x000fe20000000018 */
[----:B------:R-:W-:Y:S01]  /*1420*/  FFMA R25, R28, R25, R41 ;  /* 0x000000191c197223 */ /* 0x000fe20000000029 */
[----:B------:R-:W-:Y:S01]  /*1430*/  SHF.L.U32 R38, R43, 0x10, RZ ;  /* 0x000000102b267819 */ /* 0x000fe200000006ff */
[----:B------:R-:W-:Y:S01]  /*1440*/  FADD R21, R120, R21 ;  /* 0x0000001578157221 */ /* 0x000fe20000000000 */
[----:B------:R-:W-:Y:S01]  /*1450*/  FFMA R57, R57, R61, R52 ;  /* 0x0000003d39397223 */ /* 0x000fe20000000034 */
[----:B------:R-:W-:Y:S02]  /*1460*/  IMAD.U32 R75, R75, 0x10000, RZ ;  /* 0x000100004b4b7824 */ /* 0x000fe400078e00ff */
[----:B------:R-:W-:Y:S02]  /*1470*/  IMAD.U32 R73, R73, 0x10000, RZ ;  /* 0x0001000049497824 */ /* 0x000fe400078e00ff */
[----:B------:R-:W-:-:S02]  /*1480*/  IMAD.U32 R46, R46, 0x10000, RZ ;  /* 0x000100002e2e7824 */ /* 0x000fc400078e00ff */
[----:B------:R-:W-:Y:S02]  /*1490*/  IMAD.U32 R45, R45, 0x10000, RZ ;  /* 0x000100002d2d7824 */ /* 0x000fe400078e00ff */
[----:B------:R-:W-:Y:S02]  /*14a0*/  IMAD.U32 R77, R77, 0x10000, RZ ;  /* 0x000100004d4d7824 */ /* 0x000fe400078e00ff */
[----:B------:R-:W-:Y:S02]  /*14b0*/  IMAD.U32 R37, R76, 0x10000, RZ ;  /* 0x000100004c257824 */ /* 0x000fe400078e00ff */
        /* <DEDUP_REMOVED lines=13> */
[----:B------:R-:W-:Y:S01]  /*1590*/  IMAD.MOV.U32 R32, RZ, RZ, 0x3f800000 ;  /* 0x3f800000ff207424 */ /* 0x000fe200078e00ff */
[----:B------:R-:W-:Y:S01]  /*15a0*/  CS2R R52, SRZ ;  /* 0x0000000000347805 */ /* 0x000fe2000001ff00 */
[----:B------:R-:W-:Y:S01]  /*15b0*/  IMAD.MOV.U32 R46, RZ, RZ, RZ ;  /* 0x000000ffff2e7224 */ /* 0x000fe200078e00ff */
[----:B------:R-:W-:Y:S01]  /*15c0*/  CS2R R54, SRZ ;  /* 0x0000000000367805 */ /* 0x000fe2000001ff00 */
[----:B------:R-:W-:Y:S01]  /*15d0*/  IMAD.MOV.U32 R48, RZ, RZ, RZ ;  /* 0x000000ffff307224 */ /* 0x000fe200078e00ff */
[----:B------:R-:W-:Y:S01]  /*15e0*/  CS2R R56, SRZ ;  /* 0x0000000000387805 */ /* 0x000fe2000001ff00 */
[----:B------:R-:W-:Y:S01]  /*15f0*/  IMAD.MOV.U32 R50, RZ, RZ, RZ ;  /* 0x000000ffff327224 */ /* 0x000fe200078e00ff */
[----:B------:R-:W-:Y:S01]  /*1600*/  CS2R R58, SRZ ;  /* 0x00000000003a7805 */ /* 0x000fe2000001ff00 */
[----:B------:R-:W-:Y:S01]  /*1610*/  CS2R R60, SRZ ;  /* 0x00000000003c7805 */ /* 0x000fe2000001ff00 */
[----:B------:R-:W-:-:S02]  /*1620*/  IMAD.MOV.U32 R63, RZ, RZ, RZ ;  /* 0x000000ffff3f7224 */ /* 0x000fc400078e00ff */
[----:B------:R-:W-:Y:S02]  /*1630*/  IMAD.MOV.U32 R65, RZ, RZ, RZ ;  /* 0x000000ffff417224 */ /* 0x000fe400078e00ff */
[----:B------:R-:W-:Y:S02]  /*1640*/  IMAD.MOV.U32 R33, RZ, RZ, RZ ;  /* 0x000000ffff217224 */ /* 0x000fe400078e00ff */
[----:B------:R-:W-:Y:S02]  /*1650*/  IMAD.MOV.U32 R35, RZ, RZ, 0x3f800000 ;  /* 0x3f800000ff237424 */ /* 0x000fe400078e00ff */
[----:B------:R-:W-:Y:S02]  /*1660*/  IMAD.MOV.U32 R34, RZ, RZ, 0x3f800000 ;  /* 0x3f800000ff227424 */ /* 0x000fe400078e00ff */
[----:B------:R-:W-:Y:S02]  /*1670*/  IMAD.MOV.U32 R37, RZ, RZ, 0x3f800000 ;  /* 0x3f800000ff257424 */ /* 0x000fe400078e00ff */
[----:B------:R-:W-:-:S02]  /*1680*/  IMAD.MOV.U32 R39, RZ, RZ, 0x3f800000 ;  /* 0x3f800000ff277424 */ /* 0x000fc400078e00ff */
[----:B------:R-:W-:Y:S02]  /*1690*/  IMAD.MOV.U32 R41, RZ, RZ, 0x3f800000 ;  /* 0x3f800000ff297424 */ /* 0x000fe400078e00ff */
[----:B------:R-:W-:Y:S02]  /*16a0*/  IMAD.MOV.U32 R36, RZ, RZ, 0x3f800000 ;  /* 0x3f800000ff247424 */ /* 0x000fe400078e00ff */
        /* <DEDUP_REMOVED lines=9> */
[----:B------:R-:W-:-:S02]  /*1740*/  IMAD.MOV.U32 R28, RZ, RZ, R118 ;  /* 0x000000ffff1c7224 */ /* 0x000fc400078e0076 */
[----:B------:R-:W-:Y:S02]  /*1750*/  IMAD.MOV.U32 R62, RZ, RZ, R30 ;  /* 0x000000ffff3e7224 */ /* 0x000fe400078e001e */
[----:B------:R-:W-:Y:S02]  /*1760*/  IMAD.MOV.U32 R64, RZ, RZ, R27 ;  /* 0x000000ffff407224 */ /* 0x000fe400078e001b */
[----:B------:R-:W-:Y:S02]  /*1770*/  IMAD.MOV.U32 R66, RZ, RZ, R26 ;  /* 0x000000ffff427224 */ /* 0x000fe400078e001a */
[----:B------:R-:W-:Y:S02]  /*1780*/  IMAD.MOV.U32 R68, RZ, RZ, R20 ;  /* 0x000000ffff447224 */ /* 0x000fe400078e0014 */
[----:B------:R-:W-:Y:S02]  /*1790*/  IMAD.MOV.U32 R70, RZ, RZ, R22 ;  /* 0x000000ffff467224 */ /* 0x000fe400078e0016 */
        /* <DEDUP_REMOVED lines=9> */
[----:B------:R-:W-:Y:S01]  /*1830*/  IMAD.MOV.U32 R119, RZ, RZ, R31 ;  /* 0x000000ffff777224 */ /* 0x000fe200078e001f */
[----:B------:R-:W-:Y:S05]  /*1840*/  @P0 BRA `(.L_x_0) ;  /* 0x00000e0000000947 */ /* 0x000fea0003800000 */
[----:B------:R-:W-:Y:S01]  /*1850*/  FADD R32, R113, 1 ;  /* 0x3f80000071207421 */ /* 0x000fe20000000000 */
[----:B------:R-:W-:Y:S01]  /*1860*/  FADD R46, R118, -R93 ;  /* 0x8000005d762e7221 */ /* 0x000fe20000000000 */
[----:B------:R-:W-:Y:S01]  /*1870*/  FADD R35, R112, 1 ;  /* 0x3f80000070237421 */ /* 0x000fe20000000000 */
[----:B------:R-:W-:Y:S01]  /*1880*/  FADD R34, R111, 1 ;  /* 0x3f8000006f227421 */ /* 0x000fe20000000000 */
[C---:B------:R-:W-:Y:S01]  /*1890*/  FMUL R29, R32.reuse, 0.25 ;  /* 0x3e800000201d7820 */ /* 0x040fe20000400000 */
[----:B------:R-:W-:Y:S01]  /*18a0*/  FSETP.GEU.AND P4, PT, |R32|, 1.175494350822287508e-38, PT ;  /* 0x008000002000780b */ /* 0x000fe20003f8e200 */
[----:B------:R-:W-:Y:S01]  /*18b0*/  FMUL R33, R46, 0.25 ;  /* 0x3e8000002e217820 */ /* 0x000fe20000400000 */
[----:B------:R-:W-:Y:S01]  /*18c0*/  FSETP.GT.AND P3, PT, |R32|, 8.50705917302346158658e+37, PT ;  /* 0x7e8000002000780b */ /* 0x000fe20003f64200 */
[----:B------:R-:W-:Y:S01]  /*18d0*/  FADD R53, R16, -R94 ;  /* 0x8000005e10357221 */ /* 0x000fe20000000000 */
[----:B------:R-:W-:Y:S01]  /*18e0*/  FADD R48, R30, -R95 ;  /* 0x8000005f1e307221 */ /* 0x000fe20000000000 */
[----:B------:R-:W-:Y:S01]  /*18f0*/  FSETP.GEU.AND P5, PT, |R34|, 1.175494350822287508e-38, PT ;  /* 0x008000002200780b */ /* 0x000fe20003fae200 */
[----:B------:R-:W-:Y:S01]  /*1900*/  FMUL R42, R35, 0.25 ;  /* 0x3e800000232a7820 */ /* 0x000fe20000400000 */
[----:B------:R-:W-:Y:S01]  /*1910*/  FSEL R29, R29, R32, P3 ;  /* 0x000000201d1d7208 */ /* 0x000fe20001800000 */
[----:B------:R-:W-:Y:S01]  /*1920*/  FMUL R44, R53, 0.25 ;  /* 0x3e800000352c7820 */ /* 0x000fe20000400000 */
[----:B------:R-:W-:Y:S01]  /*1930*/  FSEL R33, R33, R46, P3 ;  /* 0x0000002e21217208 */ /* 0x000fe20001800000 */
[----:B------:R-:W-:Y:S01]  /*1940*/  FMUL R49, R48, 0.25 ;  /* 0x3e80000030317820 */ /* 0x000fe20000400000 */
[----:B------:R-:W-:Y:S01]  /*1950*/  FSETP.GEU.AND P3, PT, |R35|, 1.175494350822287508e-38, PT ;  /* 0x008000002300780b */ /* 0x000fe20003f6e200 */
[----:B------:R-:W-:Y:S01]  /*1960*/  FADD R37, R110, 1 ;  /* 0x3f8000006e257421 */ /* 0x000fe20000000000 */
[----:B------:R-:W-:Y:S01]  /*1970*/  @!P4 FMUL R29, R29, 16777216 ;  /* 0x4b8000001d1dc820 */ /* 0x000fe20000400000 */
[----:B------:R-:W-:Y:S01]  /*1980*/  @!P4 FMUL R33, R33, 16777216 ;  /* 0x4b8000002121c820 */ /* 0x000fe20000400000 */
[----:B------:R-:W-:Y:S01]  /*1990*/  FSETP.GT.AND P6, PT, |R35|, 8.50705917302346158658e+37, PT ;  /* 0x7e8000002300780b */ /* 0x000fe20003fc4200 */
[----:B------:R-:W-:Y:S01]  /*19a0*/  FADD R39, R0, 1 ;  /* 0x3f80000000277421 */ /* 0x000fe20000000000 */
[----:B------:R0:W1:Y:S01]  /*19b0*/  MUFU.RCP R28, R29 ;  /* 0x0000001d001c7308 */ /* 0x0000620000001000 */
[----:B------:R-:W-:Y:S01]  /*19c0*/  FSETP.GT.AND P4, PT, |R34|, 8.50705917302346158658e+37, PT ;  /* 0x7e8000002200780b */ /* 0x000fe20003f84200 */
[----:B------:R-:W-:Y:S01]  /*19d0*/  FADD R55, R17, -R96 ;  /* 0x8000006011377221 */ /* 0x000fe20000000000 */
[----:B------:R-:W-:Y:S01]  /*19e0*/  FSEL R67, R44, R53, P6 ;  /* 0x000000352c437208 */ /* 0x000fe20003000000 */
[----:B------:R-:W-:Y:S01]  /*19f0*/  FMUL R44, R37, 0.25 ;  /* 0x3e800000252c7820 */ /* 0x000fe20000400000 */
[----:B------:R-:W-:Y:S01]  /*1a00*/  FSEL R62, R49, R48, P4 ;  /* 0x00000030313e7208 */ /* 0x000fe20002000000 */
[----:B------:R-:W-:Y:S01]  /*1a10*/  FADD R50, R27, -R97 ;  /* 0x800000611b327221 */ /* 0x000fe20000000000 */
[----:B------:R-:W-:Y:S01]  /*1a20*/  FMUL R58, R55, 0.25 ;  /* 0x3e800000373a7820 */ /* 0x000fe20000400000 */
[----:B------:R-:W-:Y:S01]  /*1a30*/  @!P3 FMUL R67, R67, 16777216 ;  /* 0x4b8000004343b820 */ /* 0x000fe20000400000 */
[----:B0-----:R-:W-:Y:S01]  /*1a40*/  FSEL R29, R42, R35, P6 ;  /* 0x000000232a1d7208 */ /* 0x001fe20003000000 */
[----:B------:R-:W-:Y:S01]  /*1a50*/  @!P5 FMUL R62, R62, 16777216 ;  /* 0x4b8000003e3ed820 */ /* 0x000fe20000400000 */
[----:B------:R-:W-:Y:S01]  /*1a60*/  FSETP.GT.AND P6, PT, |R37|, 8.50705917302346158658e+37, PT ;  /* 0x7e8000002500780b */ /* 0x000fe20003fc4200 */
[----:B------:R-:W-:Y:S01]  /*1a70*/  FMUL R49, R50, 0.25 ;  /* 0x3e80000032317820 */ /* 0x000fe20000400000 */
[----:B------:R-:W-:Y:S01]  /*1a80*/  FADD R41, R2, 1 ;  /* 0x3f80000002297421 */ /* 0x000fe20000000000 */
[----:B------:R-:W-:Y:S01]  /*1a90*/  @!P3 FMUL R29, R29, 16777216 ;  /* 0x4b8000001d1db820 */ /* 0x000fe20000400000 */
[----:B------:R-:W-:Y:S01]  /*1aa0*/  FSETP.GEU.AND P3, PT, |R37|, 1.175494350822287508e-38, PT ;  /* 0x008000002500780b */ /* 0x000fe20003f6e200 */
[----:B-1----:R-:W-:Y:S01]  /*1ab0*/  FFMA R28, R28, R33, R93 ;  /* 0x000000211c1c7223 */ /* 0x002fe2000000005d */
[----:B------:R-:W-:Y:S01]  /*1ac0*/  FMUL R33, R34, 0.25 ;  /* 0x3e80000022217820 */ /* 0x000fe20000400000 */
[----:B------:R-:W-:Y:S01]  /*1ad0*/  FSEL R69, R58, R55, P6 ;  /* 0x000000373a457208 */ /* 0x000fe20003000000 */
[----:B------:R-:W-:Y:S01]  /*1ae0*/  FADD R36, R3, 1 ;  /* 0x3f80000003247421 */ /* 0x000fe20000000000 */
[----:B------:R-:W-:Y:S01]  /*1af0*/  FADD R57, R18, -R98 ;  /* 0x8000006212397221 */ /* 0x000fe20000000000 */
[----:B------:R-:W-:Y:S01]  /*1b00*/  FADD R52, R26, -R99 ;  /* 0x800000631a347221 */ /* 0x000fe20000000000 */
[----:B------:R-:W-:Y:S01]  /*1b10*/  FSEL R42, R33, R34, P4 ;  /* 0x00000022212a7208 */ /* 0x000fe20002000000 */
[----:B------:R-:W-:Y:S01]  /*1b20*/  FMUL R58, R41, 0.25 ;  /* 0x3e800000293a7820 */ /* 0x000fe20000400000 */
[----:B------:R-:W-:Y:S01]  /*1b30*/  FSEL R33, R44, R37, P6 ;  /* 0x000000252c217208 */ /* 0x000fe20003000000 */
[C---:B------:R-:W-:Y:S01]  /*1b40*/  FMUL R44, R39.reuse, 0.25 ;  /* 0x3e800000272c7820 */ /* 0x040fe20000400000 */
[C---:B------:R-:W-:Y:S01]  /*1b50*/  FSETP.GT.AND P4, PT, |R39|.reuse, 8.50705917302346158658e+37, PT ;  /* 0x7e8000002700780b */ /* 0x040fe20003f84200 */
[----:B------:R-:W-:Y:S01]  /*1b60*/  @!P5 FMUL R42, R42, 16777216 ;  /* 0x4b8000002a2ad820 */ /* 0x000fe20000400000 */
[----:B------:R-:W-:Y:S01]  /*1b70*/  FSETP.GEU.AND P5, PT, |R39|, 1.175494350822287508e-38, PT ;  /* 0x008000002700780b */ /* 0x000fe20003fae200 */
[----:B------:R-:W-:Y:S01]  /*1b80*/  @!P3 FMUL R33, R33, 16777216 ;  /* 0x4b8000002121b820 */ /* 0x000fe20000400000 */
[----:B------:R-:W-:Y:S01]  /*1b90*/  FSEL R44, R44, R39, P4 ;  /* 0x000000272c2c7208 */ /* 0x000fe20002000000 */
[----:B------:R-:W-:Y:S01]  /*1ba0*/  @!P3 FMUL R69, R69, 16777216 ;  /* 0x4b8000004545b820 */ /* 0x000fe20000400000 */
[----:B------:R-:W-:Y:S01]  /*1bb0*/  FSEL R64, R49, R50, P4 ;  /* 0x0000003231407208 */ /* 0x000fe20002000000 */
[----:B------:R-:W-:Y:S01]  /*1bc0*/  FMUL R60, R57, 0.25 ;  /* 0x3e800000393c7820 */ /* 0x000fe20000400000 */
[C---:B------:R-:W-:Y:S01]  /*1bd0*/  FSETP.GEU.AND P3, PT, |R41|.reuse, 1.175494350822287508e-38, PT ;  /* 0x008000002900780b */ /* 0x040fe20003f6e200 */
[----:B------:R-:W-:Y:S01]  /*1be0*/  FMUL R51, R36, 0.25 ;  /* 0x3e80000024337820 */ /* 0x000fe20000400000 */
[----:B------:R-:W-:Y:S01]  /*1bf0*/  FSETP.GT.AND P6, PT, |R41|, 8.50705917302346158658e+37, PT ;  /* 0x7e8000002900780b */ /* 0x000fe20003fc4200 */
[----:B------:R-:W-:Y:S01]  /*1c00*/  FMUL R63, R52, 0.25 ;  /* 0x3e800000343f7820 */ /* 0x000fe20000400000 */
[----:B------:R-:W-:Y:S01]  /*1c10*/  FSETP.GT.AND P4, PT, |R36|, 8.50705917302346158658e+37, PT ;  /* 0x7e8000002400780b */ /* 0x000fe20003f84200 */
[----:B------:R-:W-:Y:S01]  /*1c20*/  FADD R43, R4, 1 ;  /* 0x3f800000042b7421 */ /* 0x000fe20000000000 */
[----:B------:R-:W-:Y:S01]  /*1c30*/  FSEL R49, R58, R41, P6 ;  /* 0x000000293a317208 */ /* 0x000fe20003000000 */
[----:B------:R-:W-:Y:S01]  /*1c40*/  @!P5 FMUL R44, R44, 16777216 ;  /* 0x4b8000002c2cd820 */ /* 0x000fe20000400000 */
[----:B------:R-:W-:Y:S01]  /*1c50*/  @!P5 FMUL R64, R64, 16777216 ;  /* 0x4b8000004040d820 */ /* 0x000fe20000400000 */
[----:B------:R-:W-:Y:S01]  /*1c60*/  FSETP.GEU.AND P5, PT, |R36|, 1.175494350822287508e-38, PT ;  /* 0x008000002400780b */ /* 0x000fe20003fae200 */
[----:B------:R-:W-:Y:S01]  /*1c70*/  FADD R59, R19, -R100 ;  /* 0x80000064133b7221 */ /* 0x000fe20000000000 */
[----:B------:R-:W-:Y:S01]  /*1c80*/  FSEL R71, R60, R57, P6 ;  /* 0x000000393c477208 */ /* 0x000fe20003000000 */
[----:B------:R-:W-:Y:S01]  /*1c90*/  FADD R38, R5, 1 ;  /* 0x3f80000005267421 */ /* 0x000fe20000000000 */
[----:B------:R-:W-:Y:S01]  /*1ca0*/  FSEL R58, R51, R36, P4 ;  /* 0x00000024333a7208 */ /* 0x000fe20002000000 */
[----:B------:R-:W-:Y:S01]  /*1cb0*/  FADD R54, R20, -R101 ;  /* 0x8000006514367221 */ /* 0x000fe20000000000 */
[----:B------:R-:W-:Y:S01]  /*1cc0*/  FSEL R66, R63, R52, P4 ;  /* 0x000000343f427208 */ /* 0x000fe20002000000 */
[----:B------:R-:W-:Y:S01]  /*1cd0*/  @!P3 FMUL R49, R49, 16777216 ;  /* 0x4b8000003131b820 */ /* 0x000fe20000400000 */
[----:B------:R-:W-:Y:S01]  /*1ce0*/  @!P3 FMUL R71, R71, 16777216 ;  /* 0x4b8000004747b820 */ /* 0x000fe20000400000 */
[----:B------:R-:W-:Y:S01]  /*1cf0*/  FMUL R60, R43, 0.25 ;  /* 0x3e8000002b3c7820 */ /* 0x000fe20000400000 */
[----:B------:R-:W-:Y:S01]  /*1d00*/  FMUL R68, R59, 0.25 ;  /* 0x3e8000003b447820 */ /* 0x000fe20000400000 */
[----:B------:R-:W-:Y:S01]  /*1d10*/  FADD R45, R6, 1 ;  /* 0x3f800000062d7421 */ /* 0x000fe20000000000 */
[----:B------:R-:W-:Y:S01]  /*1d20*/  FADD R61, R21, -R102 ;  /* 0x80000066153d7221 */ /* 0x000fe20000000000 */
[C---:B------:R-:W-:Y:S01]  /*1d30*/  FSETP.GT.AND P6, PT, |R43|.reuse, 8.50705917302346158658e+37, PT ;  /* 0x7e8000002b00780b */ /* 0x040fe20003fc4200 */
[----:B------:R-:W-:Y:S01]  /*1d40*/  @!P5 FMUL R58, R58, 16777216 ;  /* 0x4b8000003a3ad820 */ /* 0x000fe20000400000 */
[----:B------:R-:W-:Y:S01]  /*1d50*/  FSETP.GEU.AND P3, PT, |R43|, 1.175494350822287508e-38, PT ;  /* 0x008000002b00780b */ /* 0x000fe20003f6e200 */
[----:B------:R-:W-:Y:S01]  /*1d60*/  @!P5 FMUL R66, R66, 16777216 ;  /* 0x4b8000004242d820 */ /* 0x000fe20000400000 */
[C---:B------:R-:W-:Y:S01]  /*1d70*/  FSETP.GEU.AND P5, PT, |R38|.reuse, 1.175494350822287508e-38, PT ;  /* 0x008000002600780b */ /* 0x040fe20003fae200 */
[C---:B------:R-:W-:Y:S01]  /*1d80*/  FMUL R63, R38.reuse, 0.25 ;  /* 0x3e800000263f7820 */ /* 0x040fe20000400000 */
[----:B------:R-:W-:Y:S01]  /*1d90*/  FSETP.GT.AND P4, PT, |R38|, 8.50705917302346158658e+37, PT ;  /* 0x7e8000002600780b */ /* 0x000fe20003f84200 */
[----:B------:R-:W-:Y:S01]  /*1da0*/  FMUL R65, R54, 0.25 ;  /* 0x3e80000036417820 */ /* 0x000fe20000400000 */
[----:B------:R-:W-:Y:S01]  /*1db0*/  FADD R40, R7, 1 ;  /* 0x3f80000007287421 */ /* 0x000fe20000000000 */
[----:B------:R-:W-:Y:S01]  /*1dc0*/  FADD R56, R22, -R103 ;  /* 0x8000006716387221 */ /* 0x000fe20000000000 */
[----:B------:R-:W-:Y:S01]  /*1dd0*/  FSEL R51, R60, R43, P6 ;  /* 0x0000002b3c337208 */ /* 0x000fe20003000000 */
[----:B------:R-:W-:Y:S01]  /*1de0*/  FMUL R70, R45, 0.25 ;  /* 0x3e8000002d467820 */ /* 0x000fe20000400000 */
[----:B------:R-:W-:Y:S01]  /*1df0*/  FSEL R73, R68, R59, P6 ;  /* 0x0000003b44497208 */ /* 0x000fe20003000000 */
[----:B------:R-:W-:Y:S01]  /*1e00*/  FMUL R72, R61, 0.25 ;  /* 0x3e8000003d487820 */ /* 0x000fe20000400000 */
[----:B------:R-:W-:Y:S01]  /*1e10*/  FADD R47, R8, 1 ;  /* 0x3f800000082f7421 */ /* 0x000fe20000000000 */
[----:B------:R-:W-:Y:S01]  /*1e20*/  FSETP.GT.AND P6, PT, |R45|, 8.50705917302346158658e+37, PT ;  /* 0x7e8000002d00780b */ /* 0x000fe20003fc4200 */
[----:B------:R-:W-:Y:S01]  /*1e30*/  FMUL R77, R56, 0.25 ;  /* 0x3e800000384d7820 */ /* 0x000fe20000400000 */
[----:B------:R-:W-:Y:S01]  /*1e40*/  FSEL R60, R63, R38, P4 ;  /* 0x000000263f3c7208 */ /* 0x000fe20002000000 */
[C---:B------:R-:W-:Y:S01]  /*1e50*/  FMUL R63, R40.reuse, 0.25 ;  /* 0x3e800000283f7820 */ /* 0x040fe20000400000 */
[----:B------:R-:W-:Y:S01]  /*1e60*/  FSEL R68, R65, R54, P4 ;  /* 0x0000003641447208 */ /* 0x000fe20002000000 */
[----:B------:R-:W0:Y:S01]  /*1e70*/  MUFU.RCP R42, R42 ;  /* 0x0000002a002a7308 */ /* 0x000e220000001000 */
[----:B------:R-:W-:Y:S01]  /*1e80*/  FSETP.GT.AND P4, PT, |R40|, 8.50705917302346158658e+37, PT ;  /* 0x7e8000002800780b */ /* 0x000fe20003f84200 */
[----:B------:R-:W-:Y:S01]  /*1e90*/  @!P3 FMUL R51, R51, 16777216 ;  /* 0x4b8000003333b820 */ /* 0x000fe20000400000 */
[----:B------:R-:W-:Y:S01]  /*1ea0*/  FSEL R65, R70, R45, P6 ;  /* 0x0000002d46417208 */ /* 0x000fe20003000000 */
[----:B------:R-:W-:Y:S01]  /*1eb0*/  @!P3 FMUL R73, R73, 16777216 ;  /* 0x4b8000004949b820 */ /* 0x000fe20000400000 */
[----:B------:R-:W-:Y:S01]  /*1ec0*/  FSEL R75, R72, R61, P6 ;  /* 0x0000003d484b7208 */ /* 0x000fe20003000000 */
[C---:B------:R-:W-:Y:S01]  /*1ed0*/  FMUL R74, R47.reuse, 0.25 ;  /* 0x3e8000002f4a7820 */ /* 0x040fe20000400000 */
[----:B------:R-:W-:Y:S01]  /*1ee0*/  FSETP.GEU.AND P6, PT, |R47|, 1.175494350822287508e-38, PT ;  /* 0x008000002f00780b */ /* 0x000fe20003fce200 */
[----:B------:R-:W-:Y:S01]  /*1ef0*/  @!P5 FMUL R60, R60, 16777216 ;  /* 0x4b8000003c3cd820 */ /* 0x000fe20000400000 */
[----:B------:R-:W-:Y:S01]  /*1f00*/  FSEL R72, R63, R40, P4 ;  /* 0x000000283f487208 */ /* 0x000fe20002000000 */
[----:B------:R-:W-:Y:S01]  /*1f10*/  @!P5 FMUL R68, R68, 16777216 ;  /* 0x4b8000004444d820 */ /* 0x000fe20000400000 */
[----:B------:R-:W-:Y:S01]  /*1f20*/  FSEL R70, R77, R56, P4 ;  /* 0x000000384d467208 */ /* 0x000fe20002000000 */
[----:B------:R-:W1:Y:S01]  /*1f30*/  MUFU.RCP R29, R29 ;  /* 0x0000001d001d7308 */ /* 0x000e620000001000 */
[----:B------:R-:W-:Y:S01]  /*1f40*/  FSETP.GEU.AND P3, PT, |R45|, 1.175494350822287508e-38, PT ;  /* 0x008000002d00780b */ /* 0x000fe20003f6e200 */
[----:B------:R-:W-:Y:S01]  /*1f50*/  FADD R63, R23, -R104 ;  /* 0x80000068173f7221 */ /* 0x000fe20000000000 */
[----:B------:R-:W-:Y:S01]  /*1f60*/  FSETP.GT.AND P4, PT, |R47|, 8.50705917302346158658e+37, PT ;  /* 0x7e8000002f00780b */ /* 0x000fe20003f84200 */
[----:B0-----:R-:W-:Y:S01]  /*1f70*/  FFMA R62, R42, R62, R95 ;  /* 0x0000003e2a3e7223 */ /* 0x001fe2000000005f */
[----:B------:R-:W-:Y:S01]  /*1f80*/  FSETP.GEU.AND P5, PT, |R40|, 1.175494350822287508e-38, PT ;  /* 0x008000002800780b */ /* 0x000fe20003fae200 */
[----:B------:R-:W-:Y:S01]  /*1f90*/  FMUL R42, R63, 0.25 ;  /* 0x3e8000003f2a7820 */ /* 0x000fe20000400000 */
[----:B------:R-:W-:Y:S01]  /*1fa0*/  FSEL R74, R74, R47, P4 ;  /* 0x0000002f4a4a7208 */ /* 0x000fe20002000000 */
[----:B------:R-:W0:Y:S04]  /*1fb0*/  MUFU.RCP R58, R58 ;  /* 0x0000003a003a7308 */ /* 0x000e280000001000 */
[----:B------:R-:W-:-:S02]  /*1fc0*/  @!P6 FMUL R74, R74, 16777216 ;  /* 0x4b8000004a4ae820 */ /* 0x000fc40000400000 */
[----:B------:R-:W-:Y:S01]  /*1fd0*/  @!P3 FMUL R65, R65, 16777216 ;  /* 0x4b8000004141b820 */ /* 0x000fe20000400000 */
[----:B------:R-:W-:Y:S01]  /*1fe0*/  @!P3 FMUL R75, R75, 16777216 ;  /* 0x4b8000004b4bb820 */ /* 0x000fe20000400000 */
[----:B------:R-:W2:Y:S01]  /*1ff0*/  MUFU.RCP R77, R74 ;  /* 0x0000004a004d7308 */ /* 0x000ea20000001000 */
[----:B-1----:R-:W-:Y:S01]  /*2000*/  FFMA R67, R29, R67, R94 ;  /* 0x000000431d437223 */ /* 0x002fe2000000005e */
[----:B------:R-:W-:Y:S01]  /*2010*/  @!P5 FMUL R72, R72, 16777216 ;  /* 0x4b8000004848d820 */ /* 0x000fe20000400000 */
[----:B------:R-:W-:Y:S01]  /*2020*/  FSEL R29, R42, R63, P4 ;  /* 0x0000003f2a1d7208 */ /* 0x000fe20002000000 */
[----:B------:R-:W-:Y:S01]  /*2030*/  FADD R42, R9, 1 ;  /* 0x3f800000092a7421 */ /* 0x000fe20000000000 */
[----:B------:R-:W-:-:S03]  /*2040*/  @!P5 FMUL R70, R70, 16777216 ;  /* 0x4b8000004646d820 */ /* 0x000fc60000400000 */
[----:B------:R-:W1:Y:S01]  /*2050*/  MUFU.RCP R33, R33 ;  /* 0x0000002100217308 */ /* 0x000e620000001000 */
[----:B------:R-:W-:Y:S01]  /*2060*/  @!P6 FMUL R29, R29, 16777216 ;  /* 0x4b8000001d1de820 */ /* 0x000fe20000400000 */
[----:B0-----:R-:W-:Y:S01]  /*2070*/  FFMA R66, R58, R66, R99 ;  /* 0x000000423a427223 */ /* 0x001fe20000000063 */
[C---:B------:R-:W-:Y:S01]  /*2080*/  FSETP.GEU.AND P6, PT, |R42|.reuse, 1.175494350822287508e-38, PT ;  /* 0x008000002a00780b */ /* 0x040fe20003fce200 */
[----:B------:R-:W-:Y:S01]  /*2090*/  FADD R58, R25, -R105 ;  /* 0x80000069193a7221 */ /* 0x000fe20000000000 */
[----:B------:R-:W-:-:S03]  /*20a0*/  FSETP.GT.AND P5, PT, |R42|, 8.50705917302346158658e+37, PT ;  /* 0x7e8000002a00780b */ /* 0x000fc60003fa4200 */
[----:B------:R-:W0:Y:S01]  /*20b0*/  MUFU.RCP R49, R49 ;  /* 0x0000003100317308 */ /* 0x000e220000001000 */
[----:B--2---:R-:W-:Y:S01]  /*20c0*/  FFMA R77, R77, R29, R104 ;  /* 0x0000001d4d4d7223 */ /* 0x004fe20000000068 */
[----:B------:R-:W-:-:S06]  /*20d0*/  FMUL R29, R42, 0.25 ;  /* 0x3e8000002a1d7820 */ /* 0x000fcc0000400000 */
[----:B------:R-:W2:Y:S01]  /*20e0*/  MUFU.RCP R60, R60 ;  /* 0x0000003c003c7308 */ /* 0x000ea20000001000 */
[----:B-1----:R-:W-:Y:S01]  /*20f0*/  FFMA R69, R33, R69, R96 ;  /* 0x0000004521457223 */ /* 0x002fe20000000060 */
[----:B------:R-:W-:-:S06]  /*2100*/  FMUL R33, R58, 0.25 ;  /* 0x3e8000003a217820 */ /* 0x000fcc0000400000 */
[----:B------:R-:W1:Y:S01]  /*2110*/  MUFU.RCP R65, R65 ;  /* 0x0000004100417308 */ /* 0x000e620000001000 */
[----:B0-----:R-:W-:Y:S01]  /*2120*/  FFMA R71, R49, R71, R98 ;  /* 0x0000004731477223 */ /* 0x001fe20000000062 */
[----:B------:R-:W-:-:S05]  /*2130*/  FADD R49, R10, 1 ;  /* 0x3f8000000a317421 */ /* 0x000fca0000000000 */
[----:B------:R-:W-:Y:S01]  /*2140*/  FSETP.GT.AND P3, PT, |R49|, 8.50705917302346158658e+37, PT ;  /* 0x7e8000003100780b */ /* 0x000fe20003f64200 */
[----:B------:R-:W0:Y:S01]  /*2150*/  MUFU.RCP R44, R44 ;  /* 0x0000002c002c7308 */ /* 0x000e220000001000 */
[----:B--2---:R-:W-:Y:S01]  /*2160*/  FFMA R68, R60, R68, R101 ;  /* 0x000000443c447223 */ /* 0x004fe20000000065 */
[----:B------:R-:W-:Y:S02]  /*2170*/  FSEL R60, R29, R42, P5 ;  /* 0x0000002a1d3c7208 */ /* 0x000fe40002800000 */
[----:B------:R-:W-:-:S03]  /*2180*/  FSETP.GEU.AND P4, PT, |R49|, 1.175494350822287508e-38, PT ;  /* 0x008000003100780b */ /* 0x000fc60003f8e200 */
[----:B------:R-:W-:Y:S01]  /*2190*/  @!P6 FMUL R60, R60, 16777216 ;  /* 0x4b8000003c3ce820 */ /* 0x000fe20000400000 */
[----:B------:R-:W2:Y:S01]  /*21a0*/  MUFU.RCP R72, R72 ;  /* 0x0000004800487308 */ /* 0x000ea20000001000 */
[----:B-1----:R-:W-:Y:S01]  /*21b0*/  FFMA R75, R65, R75, R102 ;  /* 0x0000004b414b7223 */ /* 0x002fe20000000066 */
[----:B------:R-:W-:-:S04]  /*21c0*/  FADD R65, R76, -R106 ;  /* 0x8000006a4c417221 */ /* 0x000fc80000000000 */
[----:B------:R-:W-:Y:S02]  /*21d0*/  FMUL R74, R65, 0.25 ;  /* 0x3e800000414a7820 */ /* 0x000fe40000400000 */
[----:B------:R-:W1:Y:S01]  /*21e0*/  MUFU.RCP R51, R51 ;  /* 0x0000003300337308 */ /* 0x000e620000001000 */
[----:B0-----:R-:W-:Y:S01]  /*21f0*/  FFMA R64, R44, R64, R97 ;  /* 0x000000402c407223 */ /* 0x001fe20000000061 */
[----:B------:R-:W-:Y:S01]  /*2200*/  FMUL R44, R49, 0.25 ;  /* 0x3e800000312c7820 */ /* 0x000fe20000400000 */
[----:B------:R-:W-:-:S04]  /*2210*/  FSEL R79, R74, R65, P3 ;  /* 0x000000414a4f7208 */ /* 0x000fc80001800000 */
[----:B------:R-:W-:Y:S01]  /*2220*/  FSEL R29, R44, R49, P3 ;  /* 0x000000312c1d7208 */ /* 0x000fe20001800000 */
[----:B--2---:R-:W-:Y:S01]  /*2230*/  FFMA R70, R72, R70, R103 ;  /* 0x0000004648467223 */ /* 0x004fe20000000067 */
[----:B------:R-:W-:Y:S01]  /*2240*/  FSEL R72, R33, R58, P5 ;  /* 0x0000003a21487208 */ /* 0x000fe20002800000 */
[----:B------:R-:W-:Y:S01]  /*2250*/  FADD R33, R31, -R108 ;  /* 0x8000006c1f217221 */ /* 0x000fe20000000000 */
[----:B------:R-:W-:Y:S01]  /*2260*/  FADD R44, R11, 1 ;  /* 0x3f8000000b2c7421 */ /* 0x000fe20000000000 */
[----:B------:R-:W0:Y:S01]  /*2270*/  MUFU.RCP R60, R60 ;  /* 0x0000003c003c7308 */ /* 0x000e220000001000 */
[----:B------:R-:W-:Y:S01]  /*2280*/  @!P4 FMUL R29, R29, 16777216 ;  /* 0x4b8000001d1dc820 */ /* 0x000fe20000400000 */
[----:B------:R-:W-:Y:S01]  /*2290*/  @!P6 FMUL R72, R72, 16777216 ;  /* 0x4b8000004848e820 */ /* 0x000fe20000400000 */
[----:B------:R-:W-:Y:S01]  /*22a0*/  FMUL R120, R33, 0.25 ;  /* 0x3e80000021787820 */ /* 0x000fe20000400000 */
[----:B-1----:R-:W-:Y:S01]  /*22b0*/  FFMA R73, R51, R73, R100 ;  /* 0x0000004933497223 */ /* 0x002fe20000000064 */
[----:B------:R-:W-:Y:S01]  /*22c0*/  FADD R51, R12, 1 ;  /* 0x3f8000000c337421 */ /* 0x000fe20000000000 */
[C---:B------:R-:W-:Y:S01]  /*22d0*/  FSETP.GEU.AND P3, PT, |R44|.reuse, 1.175494350822287508e-38, PT ;  /* 0x008000002c00780b */ /* 0x040fe20003f6e200 */
[----:B------:R-:W-:Y:S01]  /*22e0*/  FMUL R121, R44, 0.25 ;  /* 0x3e8000002c797820 */ /* 0x000fe20000400000 */
[----:B------:R-:W1:Y:S01]  /*22f0*/  MUFU.RCP R29, R29 ;  /* 0x0000001d001d7308 */ /* 0x000e620000001000 */
[C---:B------:R-:W-:Y:S01]  /*2300*/  FMUL R74, R51.reuse, 0.25 ;  /* 0x3e800000334a7820 */ /* 0x040fe20000400000 */
[----:B------:R-:W-:Y:S01]  /*2310*/  FSETP.GEU.AND P6, PT, |R51|, 1.175494350822287508e-38, PT ;  /* 0x008000003300780b */ /* 0x000fe20003fce200 */
[----:B------:R-:W-:Y:S01]  /*2320*/  @!P4 FMUL R79, R79, 16777216 ;  /* 0x4b8000004f4fc820 */ /* 0x000fe20000400000 */
[----:B------:R-:W-:-:S04]  /*2330*/  FSETP.GT.AND P5, PT, |R51|, 8.50705917302346158658e+37, PT ;  /* 0x7e8000003300780b */ /* 0x000fc80003fa4200 */
[----:B------:R-:W-:Y:S01]  /*2340*/  FSEL R78, R74, R51, P5 ;  /* 0x000000334a4e7208 */ /* 0x000fe20002800000 */
[----:B0-----:R-:W-:Y:S01]  /*2350*/  FFMA R72, R60, R72, R105 ;  /* 0x000000483c487223 */ /* 0x001fe20000000069 */
[----:B------:R-:W-:Y:S01]  /*2360*/  FSEL R119, R120, R33, P5 ;  /* 0x0000002178777208 */ /* 0x000fe20002800000 */
[----:B------:R-:W-:Y:S01]  /*2370*/  FADD R60, R24, -R107 ;  /* 0x8000006b183c7221 */ /* 0x000fe20000000000 */
[----:B------:R-:W-:-:S03]  /*2380*/  FSETP.GT.AND P5, PT, |R44|, 8.50705917302346158658e+37, PT ;  /* 0x7e8000002c00780b */ /* 0x000fc60003fa4200 */
[----:B------:R-:W-:Y:S01]  /*2390*/  @!P6 FMUL R78, R78, 16777216 ;  /* 0x4b8000004e4ee820 */ /* 0x000fe20000400000 */
[----:B------:R-:W-:Y:S01]  /*23a0*/  FSEL R121, R121, R44, P5 ;  /* 0x0000002c79797208 */ /* 0x000fe20002800000 */
[----:B------:R-:W-:Y:S01]  /*23b0*/  FMUL R123, R60, 0.25 ;  /* 0x3e8000003c7b7820 */ /* 0x000fe20000400000 */
[----:B------:R-:W-:Y:S01]  /*23c0*/  @!P6 FMUL R119, R119, 16777216 ;  /* 0x4b8000007777e820 */ /* 0x000fe20000400000 */
[----:B------:R-:W0:Y:S01]  /*23d0*/  MUFU.RCP R125, R78 ;  /* 0x0000004e007d7308 */ /* 0x000e220000001000 */
[----:B-1----:R-:W-:Y:S01]  /*23e0*/  FFMA R79, R29, R79, R106 ;  /* 0x0000004f1d4f7223 */ /* 0x002fe2000000006a */
[----:B------:R-:W-:Y:S01]  /*23f0*/  @!P3 FMUL R121, R121, 16777216 ;  /* 0x4b8000007979b820 */ /* 0x000fe20000400000 */
[----:B------:R-:W-:-:S05]  /*2400*/  FSEL R123, R123, R60, P5 ;  /* 0x0000003c7b7b7208 */ /* 0x000fca0002800000 */
[----:B------:R-:W1:Y:S01]  /*2410*/  MUFU.RCP R74, R121 ;  /* 0x00000079004a7308 */ /* 0x000e620000001000 */
[----:B------:R-:W-:Y:S01]  /*2420*/  @!P3 FMUL R123, R123, 16777216 ;  /* 0x4b8000007b7bb820 */ /* 0x000fe20000400000 */
[----:B0-----:R-:W-:-:S04]  /*2430*/  FFMA R119, R125, R119, R108 ;  /* 0x000000777d777223 */ /* 0x001fc8000000006c */
[----:B------:R-:W-:Y:S01]  /*2440*/  FADD R29, R31, -R119 ;  /* 0x800000771f1d7221 */ /* 0x000fe20000000000 */
[----:B-1----:R-:W-:-:S03]  /*2450*/  FFMA R74, R74, R123, R107 ;  /* 0x0000007b4a4a7223 */ /* 0x002fc6000000006b */
[----:B------:R-:W-:Y:S01]  /*2460*/  FFMA R33, R33, R29, R92 ;  /* 0x0000001d21217223 */ /* 0x000fe2000000005c */
[----:B------:R-:W-:-:S04]  /*2470*/  FADD R29, R24, -R74 ;  /* 0x8000004a181d7221 */ /* 0x000fc80000000000 */
        /* <DEDUP_REMOVED lines=29> */
.L_x_0:
[----:B------:R-:W-:Y:S01]  /*2650*/  BAR.SYNC.DEFER_BLOCKING 0x0 ;  /* 0x0000000000007b1d */ /* 0x000fe20000010000 */
[----:B------:R-:W-:Y:S01]  /*2660*/  F2FP.BF16.PACK_AB R20, R21, R20 ;  /* 0x000000141514723e */ /* 0x000fe200000010ff */
[----:B------:R-:W-:Y:S01]  /*2670*/  IMAD.SHL.U32 R78, R115, 0x2, RZ ;  /* 0x00000002734e7824 */ /* 0x000fe200078e00ff */
[----:B------:R-:W-:Y:S02]  /*2680*/  F2FP.BF16.PACK_AB R21, R23, R22 ;  /* 0x000000161715723e */ /* 0x000fe400000010ff */
[----:B------:R-:W-:Y:S01]  /*2690*/  F2FP.BF16.PACK_AB R22, R76, R25 ;  /* 0x000000194c16723e */ /* 0x000fe200000010ff */
[----:B------:R-:W-:Y:S01]  /*26a0*/  IMAD.SHL.U32 R76, R116, 0x2, RZ ;  /* 0x00000002744c7824 */ /* 0x000fe200078e00ff */
[----:B------:R-:W-:Y:S02]  /*26b0*/  F2FP.BF16.PACK_AB R16, R16, R118 ;  /* 0x000000761010723e */ /* 0x000fe400000010ff */
[----:B------:R-:W-:Y:S02]  /*26c0*/  F2FP.BF16.PACK_AB R17, R17, R30 ;  /* 0x0000001e1111723e */ /* 0x000fe400000010ff */
[----:B------:R-:W-:-:S02]  /*26d0*/  F2FP.BF16.PACK_AB R18, R18, R27 ;  /* 0x0000001b1212723e */ /* 0x000fc400000010ff */
[----:B------:R-:W-:Y:S02]  /*26e0*/  F2FP.BF16.PACK_AB R19, R19, R26 ;  /* 0x0000001a1313723e */ /* 0x000fe400000010ff */
[----:B------:R-:W-:Y:S02]  /*26f0*/  F2FP.BF16.PACK_AB R23, R31, R24 ;  /* 0x000000181f17723e */ /* 0x000fe400000010ff */
[----:B------:R-:W-:Y:S02]  /*2700*/  LOP3.LUT R26, R115, UR5, RZ, 0xfc, !PT ;  /* 0x00000005731a7c12 */ /* 0x000fe4000f8efcff */
[----:B------:R-:W-:Y:S02]  /*2710*/  FSEL R93, R28, R93, P1 ;  /* 0x0000005d1c5d7208 */ /* 0x000fe40000800000 */
[----:B------:R-:W-:Y:S01]  /*2720*/  PLOP3.LUT P3, PT, PT, PT, UP1, 0x80, 0x0 ;  /* 0x000000000000781c */ /* 0x000fe20003f6f018 */
[----:B------:R-:W-:Y:S01]  /*2730*/  IMAD.IADD R117, R26, 0x1, R117 ;  /* 0x000000011a757824 */ /* 0x000fe200078e0275 */
[----:B------:R-:W-:Y:S01]  /*2740*/  FSEL R94, R67, R94, P1 ;  /* 0x0000005e435e7208 */ /* 0x000fe20000800000 */
[----:B------:R0:W-:Y:S01]  /*2750*/  STS.128 [R76], R16 ;  /* 0x000000104c007388 */ /* 0x0001e20000000c00 */
[----:B------:R-:W-:-:S02]  /*2760*/  FSEL R95, R62, R95, P1 ;  /* 0x0000005f3e5f7208 */ /* 0x000fc40000800000 */
[----:B------:R-:W-:Y:S01]  /*2770*/  FSEL R96, R69, R96, P1 ;  /* 0x0000006045607208 */ /* 0x000fe20000800000 */
[----:B------:R-:W-:Y:S01]  /*2780*/  STS.128 [R76+0x10], R20 ;  /* 0x000010144c007388 */ /* 0x000fe20000000c00 */
[----:B------:R-:W-:Y:S02]  /*2790*/  FSEL R97, R64, R97, P1 ;  /* 0x0000006140617208 */ /* 0x000fe40000800000 */
[----:B------:R-:W-:Y:S01]  /*27a0*/  FSEL R98, R71, R98, P1 ;  /* 0x0000006247627208 */ /* 0x000fe20000800000 */
[----:B------:R-:W-:Y:S01]  /*27b0*/  BAR.SYNC.DEFER_BLOCKING 0x0 ;  /* 0x0000000000007b1d */ /* 0x000fe20000010000 */
[----:B------:R-:W-:Y:S02]  /*27c0*/  FSEL R99, R66, R99, P1 ;  /* 0x0000006342637208 */ /* 0x000fe40000800000 */
[----:B------:R-:W-:Y:S02]  /*27d0*/  FSEL R100, R73, R100, P1 ;  /* 0x0000006449647208 */ /* 0x000fe40000800000 */
[----:B------:R-:W-:-:S02]  /*27e0*/  FSEL R101, R68, R101, P1 ;  /* 0x0000006544657208 */ /* 0x000fc40000800000 */
[----:B------:R-:W-:Y:S01]  /*27f0*/  FSEL R102, R75, R102, P1 ;  /* 0x000000664b667208 */ /* 0x000fe20000800000 */
[----:B0-----:R-:W-:Y:S01]  /*2800*/  IMAD.MOV.U32 R19, RZ, RZ, 0x2 ;  /* 0x00000002ff137424 */ /* 0x001fe200078e00ff */
[----:B------:R-:W-:Y:S02]  /*2810*/  IADD3 R18, R109, UR5, RZ ;  /* 0x000000056d127c10 */ /* 0x000fe4000fffe0ff */
[----:B------:R-:W-:Y:S01]  /*2820*/  FSEL R103, R70, R103, P1 ;  /* 0x0000006746677208 */ /* 0x000fe20000800000 */
[----:B------:R-:W-:Y:S01]  /*2830*/  IMAD.WIDE R16, R117, R19, c[0x0][0x1a0] ;  /* 0x0000680075107625 */ /* 0x000fe200078e0213 */
[----:B------:R-:W-:Y:S02]  /*2840*/  FSEL R104, R77, R104, P1 ;  /* 0x000000684d687208 */ /* 0x000fe40000800000 */
[----:B------:R-:W-:Y:S01]  /*2850*/  FSEL R105, R72, R105, P1 ;  /* 0x0000006948697208 */ /* 0x000fe20000800000 */
[----:B------:R-:W-:Y:S01]  /*2860*/  IMAD.WIDE R18, R18, R19, c[0x0][0x1a0] ;  /* 0x0000680012127625 */ /* 0x000fe200078e0213 */
[----:B------:R-:W-:-:S02]  /*2870*/  FSEL R106, R79, R106, P1 ;  /* 0x0000006a4f6a7208 */ /* 0x000fc40000800000 */
[----:B------:R-:W-:Y:S01]  /*2880*/  FSEL R107, R74, R107, P1 ;  /* 0x0000006b4a6b7208 */ /* 0x000fe20000800000 */
[----:B------:R-:W-:Y:S01]  /*2890*/  IMAD.MOV.U32 R117, RZ, RZ, 0x800 ;  /* 0x00000800ff757424 */ /* 0x000fe200078e00ff */
[----:B------:R-:W-:Y:S02]  /*28a0*/  FSEL R108, R119, R108, P1 ;  /* 0x0000006c776c7208 */ /* 0x000fe40000800000 */
[----:B------:R-:W-:Y:S01]  /*28b0*/  FSEL R13, R46, R13, P1 ;  /* 0x0000000d2e0d7208 */ /* 0x000fe20000800000 */
[----:B------:R-:W0:Y:S01]  /*28c0*/  LDS.128 R24, [R78] ;  /* 0x000000004e187984 */ /* 0x000e220000000c00 */
[----:B------:R-:W-:Y:S02]  /*28d0*/  FSEL R14, R53, R14, P1 ;  /* 0x0000000e350e7208 */ /* 0x000fe40000800000 */
[----:B------:R-:W-:Y:S01]  /*28e0*/  FSEL R15, R48, R15, P1 ;  /* 0x0000000f300f7208 */ /* 0x000fe20000800000 */
[----:B------:R-:W1:Y:S01]  /*28f0*/  LDS.128 R28, [R78+0x800] ;  /* 0x000800004e1c7984 */ /* 0x000e620000000c00 */
[----:B------:R-:W-:-:S02]  /*2900*/  FSEL R80, R55, R80, P1 ;  /* 0x0000005037507208 */ /* 0x000fc40000800000 */
[----:B------:R-:W-:Y:S02]  /*2910*/  FSEL R81, R50, R81, P1 ;  /* 0x0000005132517208 */ /* 0x000fe40000800000 */
[----:B------:R-:W-:Y:S02]  /*2920*/  FSEL R82, R57, R82, P1 ;  /* 0x0000005239527208 */ /* 0x000fe40000800000 */
[----:B------:R-:W-:Y:S02]  /*2930*/  FSEL R83, R52, R83, P1 ;  /* 0x0000005334537208 */ /* 0x000fe40000800000 */
[----:B------:R-:W-:Y:S02]  /*2940*/  FSEL R84, R59, R84, P1 ;  /* 0x000000543b547208 */ /* 0x000fe40000800000 */
[----:B------:R-:W-:Y:S02]  /*2950*/  FSEL R85, R54, R85, P1 ;  /* 0x0000005536557208 */ /* 0x000fe40000800000 */
        /* <DEDUP_REMOVED lines=11> */
[----:B------:R-:W-:Y:S01]  /*2a10*/  FSEL R0, R39, R0, P1 ;  /* 0x0000000027007208 */ /* 0x000fe20000800000 */
[----:B0-----:R0:W-:Y:S01]  /*2a20*/  @!P3 STG.E.128 [R16.64], R24 ;  /* 0x000000181000b986 */ /* 0x0011e2000c101d0a */
[----:B------:R-:W-:-:S02]  /*2a30*/  FSEL R2, R41, R2, P1 ;  /* 0x0000000229027208 */ /* 0x000fc40000800000 */
[----:B------:R-:W-:Y:S01]  /*2a40*/  FSEL R3, R36, R3, P1 ;  /* 0x0000000324037208 */ /* 0x000fe20000800000 */
[----:B-1----:R0:W-:Y:S01]  /*2a50*/  @P2 STG.E.128 [R18.64], R28 ;  /* 0x0000001c12002986 */ /* 0x0021e2000c101d0a */
[----:B------:R-:W-:Y:S02]  /*2a60*/  PLOP3.LUT P2, PT, P0, PT, PT, 0x80, 0x0 ;  /* 0x000000000000781c */ /* 0x000fe4000074f070 */
[----:B------:R-:W-:Y:S02]  /*2a70*/  FSEL R4, R43, R4, P1 ;  /* 0x000000042b047208 */ /* 0x000fe40000800000 */
[----:B------:R-:W-:Y:S02]  /*2a80*/  FSEL R5, R38, R5, P1 ;  /* 0x0000000526057208 */ /* 0x000fe40000800000 */
[----:B------:R-:W-:Y:S02]  /*2a90*/  FSEL R6, R45, R6, P1 ;  /* 0x000000062d067208 */ /* 0x000fe40000800000 */
[----:B------:R-:W-:-:S02]  /*2aa0*/  FSEL R7, R40, R7, P1 ;  /* 0x0000000728077208 */ /* 0x000fc40000800000 */
[----:B------:R-:W-:Y:S02]  /*2ab0*/  PLOP3.LUT P0, PT, PT, PT, PT, 0x8, 0x0 ;  /* 0x000000000000781c */ /* 0x000fe40003f0e170 */
[----:B------:R-:W-:Y:S02]  /*2ac0*/  FSEL R8, R47, R8, P1 ;  /* 0x000000082f087208 */ /* 0x000fe40000800000 */
[----:B------:R-:W-:Y:S02]  /*2ad0*/  FSEL R9, R42, R9, P1 ;  /* 0x000000092a097208 */ /* 0x000fe40000800000 */
[----:B------:R-:W-:Y:S02]  /*2ae0*/  FSEL R10, R49, R10, P1 ;  /* 0x0000000a310a7208 */ /* 0x000fe40000800000 */
[----:B------:R-:W-:Y:S02]  /*2af0*/  FSEL R11, R44, R11, P1 ;  /* 0x0000000b2c0b7208 */ /* 0x000fe40000800000 */
[----:B------:R-:W-:Y:S01]  /*2b00*/  FSEL R12, R51, R12, P1 ;  /* 0x0000000c330c7208 */ /* 0x000fe20000800000 */
[----:B0-----:R-:W-:Y:S01]  /*2b10*/  @!P2 CALL.REL.NOINC `(.L_x_1) ;  /* 0x000000100000a944 */ /* 0x001fe20003c00000 */
[----:B------:R-:W-:Y:S05]  /*2b20*/  BRA `(.L_x_2) ;  /* 0xffffd93000007947 */ /* 0x000fea000383ffff */
.L_x_1:
[----:B------:R-:W-:Y:S01]  /*2b30*/  FADD R18, R113, R112 ;  /* 0x0000007071127221 */ /* 0x000fe20000000000 */
[----:B------:R-:W-:Y:S01]  /*2b40*/  FADD R94, -R93, R94 ;  /* 0x0000005e5d5e7221 */ /* 0x000fe20000000100 */
[----:B------:R-:W-:Y:S01]  /*2b50*/  FADD R19, R13, R14 ;  /* 0x0000000e0d137221 */ /* 0x000fe20000000000 */
[C---:B------:R-:W-:Y:S01]  /*2b60*/  FMUL R22, R111.reuse, 0.25 ;  /* 0x3e8000006f167820 */ /* 0x040fe20000400000 */
[C---:B------:R-:W-:Y:S01]  /*2b70*/  FMUL R17, R18.reuse, 0.25 ;  /* 0x3e80000012117820 */ /* 0x040fe20000400000 */
[C---:B------:R-:W-:Y:S01]  /*2b80*/  FSETP.GEU.AND P3, PT, |R18|.reuse, 1.175494350822287508e-38, PT ;  /* 0x008000001200780b */ /* 0x040fe20003f6e200 */
[----:B------:R-:W-:Y:S01]  /*2b90*/  FADD R21, R111, R18 ;  /* 0x000000126f157221 */ /* 0x000fe20000000000 */
[----:B------:R-:W-:Y:S01]  /*2ba0*/  FSETP.GT.AND P0, PT, |R18|, 8.50705917302346158658e+37, PT ;  /* 0x7e8000001200780b */ /* 0x000fe20003f04200 */
[----:B------:R-:W-:Y:S01]  /*2bb0*/  FMUL R14, R94, R94 ;  /* 0x0000005e5e0e7220 */ /* 0x000fe20000400000 */
[----:B------:R-:W-:Y:S01]  /*2bc0*/  FSETP.NEU.AND P4, PT, R18, RZ, PT ;  /* 0x000000ff1200720b */ /* 0x000fe20003f8d000 */
[----:B------:R-:W-:Y:S01]  /*2bd0*/  FMUL R23, R110, 0.25 ;  /* 0x3e8000006e177820 */ /* 0x000fe20000400000 */
[----:B------:R-:W-:Y:S01]  /*2be0*/  FSEL R16, R17, R18, P0 ;  /* 0x0000001211107208 */ /* 0x000fe20000000000 */
[----:B------:R-:W-:Y:S01]  /*2bf0*/  FMUL R17, R112, 0.25 ;  /* 0x3e80000070117820 */ /* 0x000fe20000400000 */
[----:B------:R-:W-:Y:S01]  /*2c00*/  FMUL R113, R113, R14 ;  /* 0x0000000e71717220 */ /* 0x000fe20000400000 */
[C---:B------:R-:W-:Y:S01]  /*2c10*/  FMUL R14, R21.reuse, 0.25 ;  /* 0x3e800000150e7820 */ /* 0x040fe20000400000 */
[----:B------:R-:W-:Y:S01]  /*2c20*/  FSETP.GT.AND P2, PT, |R21|, 8.50705917302346158658e+37, PT ;  /* 0x7e8000001500780b */ /* 0x000fe20003f44200 */
[----:B------:R-:W-:Y:S01]  /*2c30*/  FMUL R27, R2, 0.25 ;  /* 0x3e800000021b7820 */ /* 0x000fe20000400000 */
[----:B------:R-:W-:Y:S01]  /*2c40*/  FSEL R13, R17, R112, P0 ;  /* 0x00000070110d7208 */ /* 0x000fe20000000000 */
[----:B------:R-:W-:Y:S01]  /*2c50*/  @!P3 FMUL R16, R16, 16777216 ;  /* 0x4b8000001010b820 */ /* 0x000fe20000400000 */
[----:B------:R-:W-:Y:S01]  /*2c60*/  FADD R17, R110, R21 ;  /* 0x000000156e117221 */ /* 0x000fe20000000000 */
[----:B------:R-:W-:Y:S01]  /*2c70*/  FSETP.GEU.AND P1, PT, |R21|, 1.175494350822287508e-38, PT ;  /* 0x008000001500780b */ /* 0x000fe20003f2e200 */
[----:B------:R-:W-:Y:S01]  /*2c80*/  FMUL R25, R0, 0.25 ;  /* 0x3e80000000197820 */ /* 0x000fe20000400000 */
[----:B------:R-:W-:Y:S01]  /*2c90*/  FSEL R20, R14, R21, P2 ;  /* 0x000000150e147208 */ /* 0x000fe20001000000 */
[----:B------:R-:W-:Y:S01]  /*2ca0*/  @!P3 FMUL R13, R13, 16777216 ;  /* 0x4b8000000d0db820 */ /* 0x000fe20000400000 */
[----:B------:R-:W0:Y:S01]  /*2cb0*/  MUFU.RCP R16, R16 ;  /* 0x0000001000107308 */ /* 0x000e220000001000 */
[C---:B------:R-:W-:Y:S01]  /*2cc0*/  FSETP.GEU.AND P0, PT, |R17|.reuse, 1.175494350822287508e-38, PT ;  /* 0x008000001100780b */ /* 0x040fe20003f0e200 */
[C---:B------:R-:W-:Y:S01]  /*2cd0*/  FMUL R14, R17.reuse, 0.25 ;  /* 0x3e800000110e7820 */ /* 0x040fe20000400000 */
[----:B------:R-:W-:Y:S01]  /*2ce0*/  FSETP.GT.AND P3, PT, |R17|, 8.50705917302346158658e+37, PT ;  /* 0x7e8000001100780b */ /* 0x000fe20003f64200 */
[----:B------:R-:W-:Y:S01]  /*2cf0*/  FMUL R30, R3, 0.25 ;  /* 0x3e800000031e7820 */ /* 0x000fe20000400000 */
[----:B------:R-:W-:Y:S01]  /*2d00*/  FSEL R111, R22, R111, P2 ;  /* 0x0000006f166f7208 */ /* 0x000fe20001000000 */
[----:B------:R-:W-:Y:S01]  /*2d10*/  FMUL R31, R4, 0.25 ;  /* 0x3e800000041f7820 */ /* 0x000fe20000400000 */
[----:B------:R-:W-:Y:S01]  /*2d20*/  FSEL R22, R14, R17, P3 ;  /* 0x000000110e167208 */ /* 0x000fe20001800000 */
[----:B------:R-:W-:Y:S01]  /*2d30*/  FMUL R33, R6, 0.25 ;  /* 0x3e80000006217820 */ /* 0x000fe20000400000 */
[----:B------:R-:W-:Y:S01]  /*2d40*/  @!P1 FMUL R20, R20, 16777216 ;  /* 0x4b80000014149820 */ /* 0x000fe20000400000 */
[----:B------:R-:W-:Y:S01]  /*2d50*/  FSEL R23, R23, R110, P3 ;  /* 0x0000006e17177208 */ /* 0x000fe20001800000 */
[----:B------:R-:W-:Y:S01]  /*2d60*/  @!P1 FMUL R111, R111, 16777216 ;  /* 0x4b8000006f6f9820 */ /* 0x000fe20000400000 */
[----:B------:R-:W1:Y:S01]  /*2d70*/  S2R R69, SR_TID.X ;  /* 0x0000000000457919 */ /* 0x000e620000002100 */
[----:B------:R-:W-:Y:S01]  /*2d80*/  ULDC.64 UR4, c[0x0][0x168] ;  /* 0x00005a0000047ab9 */ /* 0x000fe20000000a00 */
[----:B------:R-:W-:Y:S01]  /*2d90*/  @!P0 FMUL R22, R22, 16777216 ;  /* 0x4b80000016168820 */ /* 0x000fe20000400000 */
[----:B------:R-:W-:Y:S01]  /*2da0*/  MUFU.RCP R20, R20 ;  /* 0x0000001400147308 */ /* 0x000fe20000001000 */
[----:B0-----:R-:W-:Y:S01]  /*2db0*/  FMUL R16, R16, R13 ;  /* 0x0000000d10107220 */ /* 0x001fe20000400000 */
[----:B------:R-:W-:Y:S01]  /*2dc0*/  FADD R13, R0, R17 ;  /* 0x00000011000d7221 */ /* 0x000fe20000000000 */
[----:B------:R-:W-:Y:S01]  /*2dd0*/  @!P0 FMUL R23, R23, 16777216 ;  /* 0x4b80000017178820 */ /* 0x000fe20000400000 */
[----:B------:R-:W-:Y:S01]  /*2de0*/  UIADD3 UR4, UP0, UR4, 0x9000, URZ ;  /* 0x0000900004047890 */ /* 0x000fe2000ff1e03f */
[----:B------:R-:W-:Y:S01]  /*2df0*/  IMAD.MOV.U32 R68, RZ, RZ, 0x7f800000 ;  /* 0x7f800000ff447424 */ /* 0x000fe200078e00ff */
[----:B------:R-:W-:Y:S01]  /*2e00*/  FADD R14, R2, R13 ;  /* 0x0000000d020e7221 */ /* 0x000fe20000000000 */
[C---:B------:R-:W-:Y:S01]  /*2e10*/  FSETP.GEU.AND P5, PT, |R13|.reuse, 1.175494350822287508e-38, PT ;  /* 0x008000000d00780b */ /* 0x040fe20003fae200 */
[----:B------:R-:W0:Y:S01]  /*2e20*/  MUFU.RCP R22, R22 ;  /* 0x0000001600167308 */ /* 0x000e220000001000 */
[C---:B------:R-:W-:Y:S01]  /*2e30*/  FMUL R24, R13.reuse, 0.25 ;  /* 0x3e8000000d187820 */ /* 0x040fe20000400000 */
[----:B------:R-:W-:Y:S01]  /*2e40*/  FSETP.GT.AND P2, PT, |R13|, 8.50705917302346158658e+37, PT ;  /* 0x7e8000000d00780b */ /* 0x000fe20003f44200 */
[----:B------:R-:W-:Y:S01]  /*2e50*/  IMAD.MOV.U32 R67, RZ, RZ, -0x800000 ;  /* 0xff800000ff437424 */ /* 0x000fe200078e00ff */
[----:B------:R-:W-:Y:S01]  /*2e60*/  FSEL R16, R16, RZ, P4 ;  /* 0x000000ff10107208 */ /* 0x000fe20002000000 */
[----:B------:R-:W-:Y:S01]  /*2e70*/  IMAD.MOV.U32 R72, RZ, RZ, RZ ;  /* 0x000000ffff487224 */ /* 0x000fe200078e00ff */
[----:B------:R-:W-:Y:S01]  /*2e80*/  FSETP.GT.AND P3, PT, |R14|, 8.50705917302346158658e+37, PT ;  /* 0x7e8000000e00780b */ /* 0x000fe20003f64200 */
[----:B------:R-:W-:Y:S01]  /*2e90*/  IMAD.MOV.U32 R66, RZ, RZ, 0x7f800000 ;  /* 0x7f800000ff427424 */ /* 0x000fe200078e00ff */
[----:B------:R-:W-:Y:S01]  /*2ea0*/  FSEL R24, R24, R13, P2 ;  /* 0x0000000d18187208 */ /* 0x000fe20001000000 */
[----:B------:R-:W-:Y:S01]  /*2eb0*/  FFMA R94, R94, R16, R93 ;  /* 0x000000105e5e7223 */ /* 0x000fe2000000005d */
[----:B------:R-:W-:Y:S01]  /*2ec0*/  FSETP.GEU.AND P1, PT, |R14|, 1.175494350822287508e-38, PT ;  /* 0x008000000e00780b */ /* 0x000fe20003f2e200 */
[----:B------:R-:W-:Y:S01]  /*2ed0*/  FFMA R16, R16, R113, R19 ;  /* 0x0000007110107223 */ /* 0x000fe20000000013 */
[----:B------:R-:W-:Y:S01]  /*2ee0*/  FADD R19, R3, R14 ;  /* 0x0000000e03137221 */ /* 0x000fe20000000000 */
[----:B------:R-:W-:Y:S01]  /*2ef0*/  FSEL R26, R27, R2, P3 ;  /* 0x000000021b1a7208 */ /* 0x000fe20001800000 */
[----:B------:R-:W-:Y:S01]  /*2f00*/  @!P5 FMUL R24, R24, 16777216 ;  /* 0x4b8000001818d820 */ /* 0x000fe20000400000 */
[----:B------:R-:W-:Y:S01]  /*2f10*/  FMUL R27, R14, 0.25 ;  /* 0x3e8000000e1b7820 */ /* 0x000fe20000400000 */
[----:B------:R-:W-:Y:S01]  /*2f20*/  FSEL R25, R25, R0, P2 ;  /* 0x0000000019197208 */ /* 0x000fe20001000000 */
[C---:B------:R-:W-:Y:S01]  /*2f30*/  FMUL R28, R19.reuse, 0.25 ;  /* 0x3e800000131c7820 */ /* 0x040fe20000400000 */
[----:B------:R-:W-:Y:S01]  /*2f40*/  FADD R0, R4, R19 ;  /* 0x0000001304007221 */ /* 0x000fe20000000000 */
[----:B------:R-:W-:Y:S01]  /*2f50*/  FSETP.GT.AND P0, PT, |R19|, 8.50705917302346158658e+37, PT ;  /* 0x7e8000001300780b */ /* 0x000fe20003f04200 */
[----:B0-----:R-:W-:Y:S01]  /*2f60*/  FMUL R22, R22, R23 ;  /* 0x0000001716167220 */ /* 0x001fe20000400000 */
[----:B------:R-:W-:Y:S01]  /*2f70*/  FSEL R27, R27, R14, P3 ;  /* 0x0000000e1b1b7208 */ /* 0x000fe20001800000 */
[----:B------:R-:W0:Y:S01]  /*2f80*/  MUFU.RCP R24, R24 ;  /* 0x0000001800187308 */ /* 0x000e220000001000 */
[----:B------:R-:W-:Y:S01]  /*2f90*/  FADD R23, R15, R16 ;  /* 0x000000100f177221 */ /* 0x000fe20000000000 */
[----:B------:R-:W-:Y:S01]  /*2fa0*/  FMUL R20, R20, R111 ;  /* 0x0000006f14147220 */ /* 0x000fe20000400000 */
[----:B------:R-:W-:Y:S01]  /*2fb0*/  FSEL R29, R30, R3, P0 ;  /* 0x000000031e1d7208 */ /* 0x000fe20000000000 */
[----:B------:R-:W-:Y:S01]  /*2fc0*/  FADD R15, R5, R0 ;  /* 0x00000000050f7221 */ /* 0x000fe20000000000 */
[----:B------:R-:W-:Y:S01]  /*2fd0*/  FSEL R28, R28, R19, P0 ;  /* 0x000000131c1c7208 */ /* 0x000fe20000000000 */
[----:B------:R-:W-:Y:S01]  /*2fe0*/  @!P1 FMUL R27, R27, 16777216 ;  /* 0x4b8000001b1b9820 */ /* 0x000fe20000400000 */
[----:B------:R-:W-:Y:S01]  /*2ff0*/  FSETP.NEU.AND P0, PT, R21, RZ, PT ;  /* 0x000000ff1500720b */ /* 0x000fe20003f0d000 */
[----:B------:R-:W-:Y:S01]  /*3000*/  FMUL R16, R5, 0.25 ;  /* 0x3e80000005107820 */ /* 0x000fe20000400000 */
[----:B------:R-:W-:Y:S01]  /*3010*/  FSETP.GT.AND P4, PT, |R0|, 8.50705917302346158658e+37, PT ;  /* 0x7e8000000000780b */ /* 0x000fe20003f84200 */
[--C-:B------:R-:W-:Y:S01]  /*3020*/  FADD R95, R95, -R94.reuse ;  /* 0x8000005e5f5f7221 */ /* 0x100fe20000000000 */
[----:B------:R-:W-:Y:S01]  /*3030*/  FSETP.GT.AND P3, PT, |R15|, 8.50705917302346158658e+37, PT ;  /* 0x7e8000000f00780b */ /* 0x000fe20003f64200 */
[----:B------:R-:W2:Y:S01]  /*3040*/  MUFU.RCP R27, R27 ;  /* 0x0000001b001b7308 */ /* 0x000ea20000001000 */
[----:B------:R-:W-:Y:S01]  /*3050*/  FSEL R20, R20, RZ, P0 ;  /* 0x000000ff14147208 */ /* 0x000fe20000000000 */
[----:B------:R-:W-:Y:S01]  /*3060*/  @!P5 FMUL R25, R25, 16777216 ;  /* 0x4b8000001919d820 */ /* 0x000fe20000400000 */
[----:B------:R-:W-:Y:S01]  /*3070*/  FSEL R30, R31, R4, P4 ;  /* 0x000000041f1e7208 */ /* 0x000fe20002000000 */
[----:B------:R-:W-:Y:S01]  /*3080*/  @!P1 FMUL R26, R26, 16777216 ;  /* 0x4b8000001a1a9820 */ /* 0x000fe20000400000 */
[----:B------:R-:W-:Y:S01]  /*3090*/  FSEL R31, R16, R5, P3 ;  /* 0x00000005101f7208 */ /* 0x000fe20001800000 */
[C---:B------:R-:W-:Y:S01]  /*30a0*/  FFMA R5, R95.reuse, R20, R94 ;  /* 0x000000145f057223 */ /* 0x040fe2000000005e */
[----:B------:R-:W-:Y:S01]  /*30b0*/  FMUL R95, R95, R95 ;  /* 0x0000005f5f5f7220 */ /* 0x000fe20000400000 */
[----:B------:R-:W-:Y:S01]  /*30c0*/  FSETP.GEU.AND P5, PT, |R19|, 1.175494350822287508e-38, PT ;  /* 0x008000001300780b */ /* 0x000fe20003fae200 */
[----:B0-----:R-:W-:Y:S01]  /*30d0*/  FMUL R24, R24, R25 ;  /* 0x0000001918187220 */ /* 0x001fe20000400000 */
[C---:B------:R-:W-:Y:S01]  /*30e0*/  FSETP.GEU.AND P0, PT, |R15|.reuse, 1.175494350822287508e-38, PT ;  /* 0x008000000f00780b */ /* 0x040fe20003f0e200 */
[----:B------:R-:W-:Y:S01]  /*30f0*/  FMUL R95, R18, R95 ;  /* 0x0000005f125f7220 */ /* 0x000fe20000400000 */
[----:B------:R-:W-:Y:S01]  /*3100*/  FMUL R25, R0, 0.25 ;  /* 0x3e80000000197820 */ /* 0x000fe20000400000 */
[----:B------:R-:W-:Y:S01]  /*3110*/  FMUL R18, R15, 0.25 ;  /* 0x3e8000000f127820 */ /* 0x000fe20000400000 */
[----:B------:R-:W-:Y:S01]  /*3120*/  FADD R16, R6, R15 ;  /* 0x0000000f06107221 */ /* 0x000fe20000000000 */
[----:B------:R-:W-:Y:S01]  /*3130*/  FSETP.GEU.AND P2, PT, |R0|, 1.175494350822287508e-38, PT ;  /* 0x008000000000780b */ /* 0x000fe20003f4e200 */
[----:B------:R-:W-:Y:S01]  /*3140*/  FADD R96, R96, -R5 ;  /* 0x8000000560607221 */ /* 0x000fe20000000000 */
[----:B------:R-:W-:Y:S01]  /*3150*/  FSEL R25, R25, R0, P4 ;  /* 0x0000000019197208 */ /* 0x000fe20002000000 */
[----:B--2---:R-:W-:Y:S01]  /*3160*/  FMUL R27, R27, R26 ;  /* 0x0000001a1b1b7220 */ /* 0x004fe20000400000 */
[----:B------:R-:W-:Y:S01]  /*3170*/  FSEL R18, R18, R15, P3 ;  /* 0x0000000f12127208 */ /* 0x000fe20001800000 */
[----:B------:R-:W-:Y:S01]  /*3180*/  FFMA R23, R20, R95, R23 ;  /* 0x0000005f14177223 */ /* 0x000fe20000000017 */
[----:B------:R-:W-:Y:S01]  /*3190*/  FSETP.GT.AND P1, PT, |R16|, 8.50705917302346158658e+37, PT ;  /* 0x7e8000001000780b */ /* 0x000fe20003f24200 */
[----:B------:R-:W-:Y:S01]  /*31a0*/  @!P5 FMUL R28, R28, 16777216 ;  /* 0x4b8000001c1cd820 */ /* 0x000fe20000400000 */
[----:B------:R-:W-:Y:S01]  /*31b0*/  FSETP.NEU.AND P4, PT, R17, RZ, PT ;  /* 0x000000ff1100720b */ /* 0x000fe20003f8d000 */
[----:B------:R-:W-:Y:S01]  /*31c0*/  @!P0 FMUL R18, R18, 16777216 ;  /* 0x4b80000012128820 */ /* 0x000fe20000400000 */
[----:B------:R-:W-:Y:S01]  /*31d0*/  FSEL R26, R33, R6, P1 ;  /* 0x00000006211a7208 */ /* 0x000fe20000800000 */
[----:B------:R-:W-:Y:S01]  /*31e0*/  FMUL R6, R96, R96 ;  /* 0x0000006060067220 */ /* 0x000fe20000400000 */
[----:B------:R-:W-:Y:S01]  /*31f0*/  FSEL R22, R22, RZ, P4 ;  /* 0x000000ff16167208 */ /* 0x000fe20002000000 */
[----:B------:R-:W-:Y:S01]  /*3200*/  @!P2 FMUL R25, R25, 16777216 ;  /* 0x4b8000001919a820 */ /* 0x000fe20000400000 */
[----:B------:R-:W-:Y:S01]  /*3210*/  FADD R23, R80, R23 ;  /* 0x0000001750177221 */ /* 0x000fe20000000000 */
[----:B------:R-:W-:Y:S01]  /*3220*/  @!P2 FMUL R30, R30, 16777216 ;  /* 0x4b8000001e1ea820 */ /* 0x000fe20000400000 */
[----:B------:R-:W-:Y:S01]  /*3230*/  FMUL R6, R21, R6 ;  /* 0x0000000615067220 */ /* 0x000fe20000400000 */
[----:B------:R-:W-:Y:S01]  /*3240*/  FFMA R96, R96, R22, R5 ;  /* 0x0000001660607223 */ /* 0x000fe20000000005 */
[----:B------:R-:W0:Y:S01]  /*3250*/  MUFU.RCP R28, R28 ;  /* 0x0000001c001c7308 */ /* 0x000e220000001000 */
[----:B------:R-:W-:Y:S01]  /*3260*/  FSETP.NEU.AND P2, PT, R13, RZ, PT ;  /* 0x000000ff0d00720b */ /* 0x000fe20003f4d000 */
[----:B------:R-:W-:Y:S01]  /*3270*/  FADD R5, R7, R16 ;  /* 0x0000001007057221 */ /* 0x000fe20000000000 */
[----:B------:R-:W-:Y:S01]  /*3280*/  FFMA R6, R22, R6, R23 ;  /* 0x0000000616067223 */ /* 0x000fe20000000017 */
[----:B------:R-:W-:Y:S01]  /*3290*/  FADD R97, R97, -R96 ;  /* 0x8000006061617221 */ /* 0x000fe20000000000 */
[----:B------:R-:W-:Y:S01]  /*32a0*/  FMUL R20, R7, 0.25 ;  /* 0x3e80000007147820 */ /* 0x000fe20000400000 */
[----:B------:R-:W-:Y:S01]  /*32b0*/  FSEL R24, R24, RZ, P2 ;  /* 0x000000ff18187208 */ /* 0x000fe20001000000 */
[----:B------:R-:W-:Y:S01]  /*32c0*/  FADD R81, R81, R6 ;  /* 0x0000000651517221 */ /* 0x000fe20000000000 */
[----:B------:R-:W2:Y:S01]  /*32d0*/  MUFU.RCP R18, R18 ;  /* 0x0000001200127308 */ /* 0x000ea20000001000 */
[----:B------:R-:W-:Y:S01]  /*32e0*/  FSETP.GT.AND P2, PT, |R5|, 8.50705917302346158658e+37, PT ;  /* 0x7e8000000500780b */ /* 0x000fe20003f44200 */
[----:B------:R-:W-:Y:S01]  /*32f0*/  @!P0 FMUL R31, R31, 16777216 ;  /* 0x4b8000001f1f8820 */ /* 0x000fe20000400000 */
[----:B------:R-:W-:Y:S01]  /*3300*/  FSETP.GEU.AND P3, PT, |R16|, 1.175494350822287508e-38, PT ;  /* 0x008000001000780b */ /* 0x000fe20003f6e200 */
[C---:B------:R-:W-:Y:S01]  /*3310*/  FMUL R6, R97.reuse, R97 ;  /* 0x0000006161067220 */ /* 0x040fe20000400000 */
[----:B------:R-:W-:Y:S01]  /*3320*/  FSETP.NEU.AND P0, PT, R14, RZ, PT ;  /* 0x000000ff0e00720b */ /* 0x000fe20003f0d000 */
[----:B------:R-:W-:Y:S01]  /*3330*/  FFMA R97, R97, R24, R96 ;  /* 0x0000001861617223 */ /* 0x000fe20000000060 */
[----:B------:R-:W-:Y:S01]  /*3340*/  FSEL R21, R20, R7, P2 ;  /* 0x0000000714157208 */ /* 0x000fe20001000000 */
[----:B------:R-:W3:Y:S01]  /*3350*/  MUFU.RCP R25, R25 ;  /* 0x0000001900197308 */ /* 0x000ee20000001000 */
[----:B------:R-:W-:Y:S01]  /*3360*/  FMUL R7, R16, 0.25 ;  /* 0x3e80000010077820 */ /* 0x000fe20000400000 */
[----:B------:R-:W-:Y:S01]  /*3370*/  @!P5 FMUL R29, R29, 16777216 ;  /* 0x4b8000001d1dd820 */ /* 0x000fe20000400000 */
[----:B------:R-:W-:Y:S01]  /*3380*/  FSEL R27, R27, RZ, P0 ;  /* 0x000000ff1b1b7208 */ /* 0x000fe20000000000 */
[--C-:B------:R-:W-:Y:S01]  /*3390*/  FADD R98, R98, -R97.reuse ;  /* 0x8000006162627221 */ /* 0x100fe20000000000 */
[----:B------:R-:W-:Y:S01]  /*33a0*/  FMUL R6, R17, R6 ;  /* 0x0000000611067220 */ /* 0x000fe20000400000 */
[----:B------:R-:W-:Y:S01]  /*33b0*/  FSEL R7, R7, R16, P1 ;  /* 0x0000001007077208 */ /* 0x000fe20000800000 */
[----:B0-----:R-:W-:Y:S01]  /*33c0*/  FMUL R28, R28, R29 ;  /* 0x0000001d1c1c7220 */ /* 0x001fe20000400000 */
[----:B--2---:R-:W-:Y:S01]  /*33d0*/  FMUL R31, R18, R31 ;  /* 0x0000001f121f7220 */ /* 0x004fe20000400000 */
[----:B------:R-:W-:Y:S01]  /*33e0*/  FFMA R18, R98, R27, R97 ;  /* 0x0000001b62127223 */ /* 0x000fe20000000061 */
[----:B------:R-:W-:Y:S01]  /*33f0*/  FSETP.NEU.AND P1, PT, R19, RZ, PT ;  /* 0x000000ff1300720b */ /* 0x000fe20003f2d000 */
[----:B------:R-:W-:Y:S01]  /*3400*/  FFMA R81, R24, R6, R81 ;  /* 0x0000000618517223 */ /* 0x000fe20000000051 */
[----:B------:R-:W-:Y:S01]  /*3410*/  FMUL R20, R5, 0.25 ;  /* 0x3e80000005147820 */ /* 0x000fe20000400000 */
[----:B------:R-:W-:Y:S01]  /*3420*/  @!P3 FMUL R7, R7, 16777216 ;  /* 0x4b8000000707b820 */ /* 0x000fe20000400000 */
[----:B------:R-:W-:Y:S01]  /*3430*/  FMUL R98, R98, R98 ;  /* 0x0000006262627220 */ /* 0x000fe20000400000 */
[----:B------:R-:W-:Y:S01]  /*3440*/  FADD R99, R99, -R18 ;  /* 0x8000001263637221 */ /* 0x000fe20000000000 */
[----:B------:R-:W-:Y:S01]  /*3450*/  FSEL R28, R28, RZ, P1 ;  /* 0x000000ff1c1c7208 */ /* 0x000fe20000800000 */
[----:B------:R-:W-:Y:S01]  /*3460*/  FADD R82, R82, R81 ;  /* 0x0000005152527221 */ /* 0x000fe20000000000 */
[----:B------:R-:W-:Y:S01]  /*3470*/  FADD R6, R8, R5 ;  /* 0x0000000508067221 */ /* 0x000fe20000000000 */
[----:B------:R0:W2:Y:S01]  /*3480*/  MUFU.RCP R17, R7 ;  /* 0x0000000700117308 */ /* 0x0000a20000001000 */
[----:B------:R-:W-:Y:S01]  /*3490*/  FMUL R98, R13, R98 ;  /* 0x000000620d627220 */ /* 0x000fe20000400000 */
[----:B---3--:R-:W-:Y:S01]  /*34a0*/  FMUL R25, R25, R30 ;  /* 0x0000001e19197220 */ /* 0x008fe20000400000 */
[----:B------:R-:W-:Y:S01]  /*34b0*/  FSEL R20, R20, R5, P2 ;  /* 0x0000000514147208 */ /* 0x000fe20001000000 */
[----:B------:R-:W-:Y:S01]  /*34c0*/  FMUL R23, R8, 0.25 ;  /* 0x3e80000008177820 */ /* 0x000fe20000400000 */
[----:B------:R-:W-:Y:S01]  /*34d0*/  FSETP.NEU.AND P2, PT, R0, RZ, PT ;  /* 0x000000ff0000720b */ /* 0x000fe20003f4d000 */
[----:B------:R-:W-:Y:S01]  /*34e0*/  FFMA R82, R27, R98, R82 ;  /* 0x000000621b527223 */ /* 0x000fe20000000052 */
[----:B------:R-:W-:Y:S01]  /*34f0*/  FSETP.GEU.AND P4, PT, |R5|, 1.175494350822287508e-38, PT ;  /* 0x008000000500780b */ /* 0x000fe20003f8e200 */
[----:B------:R-:W-:Y:S01]  /*3500*/  FADD R13, R9, R6 ;  /* 0x00000006090d7221 */ /* 0x000fe20000000000 */
[C---:B0-----:R-:W-:Y:S01]  /*3510*/  FMUL R7, R99.reuse, R99 ;  /* 0x0000006363077220 */ /* 0x041fe20000400000 */
[----:B------:R-:W-:Y:S01]  /*3520*/  FFMA R99, R99, R28, R18 ;  /* 0x0000001c63637223 */ /* 0x000fe20000000012 */
[----:B------:R-:W-:Y:S01]  /*3530*/  FSETP.GT.AND P0, PT, |R6|, 8.50705917302346158658e+37, PT ;  /* 0x7e8000000600780b */ /* 0x000fe20003f04200 */
[----:B------:R-:W-:Y:S01]  /*3540*/  FADD R83, R83, R82 ;  /* 0x0000005253537221 */ /* 0x000fe20000000000 */
[----:B------:R-:W-:Y:S01]  /*3550*/  FSEL R25, R25, RZ, P2 ;  /* 0x000000ff19197208 */ /* 0x000fe20001000000 */
[--C-:B------:R-:W-:Y:S01]  /*3560*/  FADD R100, R100, -R99.reuse ;  /* 0x8000006364647221 */ /* 0x100fe20000000000 */
[----:B------:R-:W-:Y:S01]  /*3570*/  FMUL R7, R14, R7 ;  /* 0x000000070e077220 */ /* 0x000fe20000400000 */
[----:B------:R-:W-:Y:S01]  /*3580*/  FSEL R22, R23, R8, P0 ;  /* 0x0000000817167208 */ /* 0x000fe20000000000 */
[----:B------:R-:W-:Y:S01]  /*3590*/  FMUL R14, R9, 0.25 ;  /* 0x3e800000090e7820 */ /* 0x000fe20000400000 */
[C---:B------:R-:W-:Y:S01]  /*35a0*/  FMUL R8, R100.reuse, R100 ;  /* 0x0000006464087220 */ /* 0x040fe20000400000 */
[----:B------:R-:W-:Y:S01]  /*35b0*/  FFMA R100, R100, R25, R99 ;  /* 0x0000001964647223 */ /* 0x000fe20000000063 */
[----:B------:R-:W-:Y:S01]  /*35c0*/  FFMA R7, R28, R7, R83 ;  /* 0x000000071c077223 */ /* 0x000fe20000000053 */
[----:B------:R-:W-:Y:S01]  /*35d0*/  FSETP.GT.AND P1, PT, |R13|, 8.50705917302346158658e+37, PT ;  /* 0x7e8000000d00780b */ /* 0x000fe20003f24200 */
[----:B------:R-:W-:Y:S01]  /*35e0*/  @!P3 FMUL R26, R26, 16777216 ;  /* 0x4b8000001a1ab820 */ /* 0x000fe20000400000 */
[----:B------:R-:W-:Y:S01]  /*35f0*/  FADD R101, R101, -R100 ;  /* 0x8000006465657221 */ /* 0x000fe20000000000 */
[----:B------:R-:W-:Y:S01]  /*3600*/  FADD R84, R84, R7 ;  /* 0x0000000754547221 */ /* 0x000fe20000000000 */
[----:B------:R-:W-:Y:S01]  /*3610*/  FMUL R8, R19, R8 ;  /* 0x0000000813087220 */ /* 0x000fe20000400000 */
[----:B------:R-:W-:Y:S01]  /*3620*/  FSETP.GEU.AND P3, PT, |R6|, 1.175494350822287508e-38, PT ;  /* 0x008000000600780b */ /* 0x000fe20003f6e200 */
[----:B------:R-:W-:Y:S01]  /*3630*/  @!P4 FMUL R20, R20, 16777216 ;  /* 0x4b8000001414c820 */ /* 0x000fe20000400000 */
[----:B------:R-:W-:Y:S01]  /*3640*/  @!P4 FMUL R21, R21, 16777216 ;  /* 0x4b8000001515c820 */ /* 0x000fe20000400000 */
[----:B------:R-:W-:Y:S01]  /*3650*/  FSEL R23, R14, R9, P1 ;  /* 0x000000090e177208 */ /* 0x000fe20000800000 */
[----:B------:R-:W-:Y:S01]  /*3660*/  FMUL R9, R6, 0.25 ;  /* 0x3e80000006097820 */ /* 0x000fe20000400000 */
[----:B------:R-:W-:Y:S01]  /*3670*/  FSETP.NEU.AND P4, PT, R15, RZ, PT ;  /* 0x000000ff0f00720b */ /* 0x000fe20003f8d000 */
[----:B------:R-:W-:Y:S01]  /*3680*/  FMUL R7, R101, R101 ;  /* 0x0000006565077220 */ /* 0x000fe20000400000 */
[----:B------:R-:W-:Y:S01]  /*3690*/  FFMA R8, R25, R8, R84 ;  /* 0x0000000819087223 */ /* 0x000fe20000000054 */
[----:B------:R-:W0:Y:S01]  /*36a0*/  MUFU.RCP R20, R20 ;  /* 0x0000001400147308 */ /* 0x000e220000001000 */
[----:B------:R-:W-:Y:S01]  /*36b0*/  FADD R14, R10, R13 ;  /* 0x0000000d0a0e7221 */ /* 0x000fe20000000000 */
[----:B------:R-:W-:Y:S01]  /*36c0*/  FSEL R31, R31, RZ, P4 ;  /* 0x000000ff1f1f7208 */ /* 0x000fe20002000000 */
[----:B------:R-:W-:Y:S01]  /*36d0*/  FMUL R7, R0, R7 ;  /* 0x0000000700077220 */ /* 0x000fe20000400000 */
[----:B------:R-:W-:Y:S01]  /*36e0*/  FADD R8, R85, R8 ;  /* 0x0000000855087221 */ /* 0x000fe20000000000 */
[----:B------:R-:W-:Y:S01]  /*36f0*/  FSEL R9, R9, R6, P0 ;  /* 0x0000000609097208 */ /* 0x000fe20000000000 */
[----:B------:R-:W-:Y:S01]  /*3700*/  FMUL R0, R13, 0.25 ;  /* 0x3e8000000d007820 */ /* 0x000fe20000400000 */
[----:B--2---:R-:W-:Y:S01]  /*3710*/  FMUL R17, R17, R26 ;  /* 0x0000001a11117220 */ /* 0x004fe20000400000 */
[----:B------:R-:W-:Y:S01]  /*3720*/  FSETP.GEU.AND P4, PT, |R13|, 1.175494350822287508e-38, PT ;  /* 0x008000000d00780b */ /* 0x000fe20003f8e200 */
[----:B------:R-:W-:Y:S01]  /*3730*/  FMUL R19, R10, 0.25 ;  /* 0x3e8000000a137820 */ /* 0x000fe20000400000 */
[----:B------:R-:W-:Y:S01]  /*3740*/  FSETP.NEU.AND P0, PT, R16, RZ, PT ;  /* 0x000000ff1000720b */ /* 0x000fe20003f0d000 */
[----:B------:R-:W-:Y:S01]  /*3750*/  FFMA R101, R101, R31, R100 ;  /* 0x0000001f65657223 */ /* 0x000fe20000000064 */
[----:B------:R-:W-:Y:S01]  /*3760*/  FSETP.GT.AND P2, PT, |R14|, 8.50705917302346158658e+37, PT ;  /* 0x7e8000000e00780b */ /* 0x000fe20003f44200 */
[----:B------:R-:W-:Y:S01]  /*3770*/  FFMA R7, R31, R7, R8 ;  /* 0x000000071f077223 */ /* 0x000fe20000000008 */
[----:B------:R-:W-:Y:S01]  /*3780*/  @!P3 FMUL R9, R9, 16777216 ;  /* 0x4b8000000909b820 */ /* 0x000fe20000400000 */
[----:B------:R-:W-:Y:S01]  /*3790*/  FSEL R8, R0, R13, P1 ;  /* 0x0000000d00087208 */ /* 0x000fe20000800000 */
[--C-:B------:R-:W-:Y:S01]  /*37a0*/  FADD R102, R102, -R101.reuse ;  /* 0x8000006566667221 */ /* 0x100fe20000000000 */
[----:B------:R-:W-:Y:S01]  /*37b0*/  FSETP.GEU.AND P1, PT, |R14|, 1.175494350822287508e-38, PT ;  /* 0x008000000e00780b */ /* 0x000fe20003f2e200 */
[----:B0-----:R-:W-:Y:S01]  /*37c0*/  FMUL R20, R20, R21 ;  /* 0x0000001514147220 */ /* 0x001fe20000400000 */
[----:B------:R-:W-:Y:S01]  /*37d0*/  FSEL R17, R17, RZ, P0 ;  /* 0x000000ff11117208 */ /* 0x000fe20000000000 */
[----:B------:R-:W0:Y:S01]  /*37e0*/  MUFU.RCP R9, R9 ;  /* 0x0000000900097308 */ /* 0x000e220000001000 */
[----:B------:R-:W-:Y:S01]  /*37f0*/  FSEL R10, R19, R10, P2 ;  /* 0x0000000a130a7208 */ /* 0x000fe20001000000 */
[----:B------:R-:W-:Y:S01]  /*3800*/  FMUL R19, R14, 0.25 ;  /* 0x3e8000000e137820 */ /* 0x000fe20000400000 */
[----:B------:R-:W-:Y:S01]  /*3810*/  @!P4 FMUL R8, R8, 16777216 ;  /* 0x4b8000000808c820 */ /* 0x000fe20000400000 */
[C---:B------:R-:W-:Y:S01]  /*3820*/  FFMA R0, R102.reuse, R17, R101 ;  /* 0x0000001166007223 */ /* 0x040fe20000000065 */
[----:B------:R-:W-:Y:S01]  /*3830*/  FMUL R102, R102, R102 ;  /* 0x0000006666667220 */ /* 0x000fe20000400000 */
[----:B------:R-:W-:Y:S01]  /*3840*/  FSETP.NEU.AND P0, PT, R5, RZ, PT ;  /* 0x000000ff0500720b */ /* 0x000fe20003f0d000 */
[----:B------:R-:W-:Y:S01]  /*3850*/  FADD R86, R86, R7 ;  /* 0x0000000756567221 */ /* 0x000fe20000000000 */
[----:B------:R-:W-:Y:S01]  /*3860*/  FSEL R19, R19, R14, P2 ;  /* 0x0000000e13137208 */ /* 0x000fe20001000000 */
[----:B------:R-:W-:Y:S01]  /*3870*/  FMUL R102, R15, R102 ;  /* 0x000000660f667220 */ /* 0x000fe20000400000 */
[----:B------:R-:W-:Y:S01]  /*3880*/  FADD R103, R103, -R0 ;  /* 0x8000000067677221 */ /* 0x000fe20000000000 */
[----:B------:R-:W-:Y:S01]  /*3890*/  FSEL R20, R20, RZ, P0 ;  /* 0x000000ff14147208 */ /* 0x000fe20000000000 */
[----:B------:R-:W2:Y:S01]  /*38a0*/  MUFU.RCP R8, R8 ;  /* 0x0000000800087308 */ /* 0x000ea20000001000 */
[----:B------:R-:W-:Y:S01]  /*38b0*/  @!P1 FMUL R19, R19, 16777216 ;  /* 0x4b80000013139820 */ /* 0x000fe20000400000 */
[----:B------:R-:W-:Y:S01]  /*38c0*/  FFMA R86, R17, R102, R86 ;  /* 0x0000006611567223 */ /* 0x000fe20000000056 */
[C---:B------:R-:W-:Y:S01]  /*38d0*/  FMUL R7, R103.reuse, R103 ;  /* 0x0000006767077220 */ /* 0x040fe20000400000 */
[----:B------:R-:W-:Y:S01]  /*38e0*/  @!P3 FMUL R22, R22, 16777216 ;  /* 0x4b8000001616b820 */ /* 0x000fe20000400000 */
[----:B------:R-:W-:Y:S01]  /*38f0*/  FFMA R103, R103, R20, R0 ;  /* 0x0000001467677223 */ /* 0x000fe20000000000 */
[----:B------:R-:W-:Y:S01]  /*3900*/  FADD R87, R87, R86 ;  /* 0x0000005657577221 */ /* 0x000fe20000000000 */
[----:B------:R-:W-:Y:S01]  /*3910*/  FMUL R7, R16, R7 ;  /* 0x0000000710077220 */ /* 0x000fe20000400000 */
[----:B------:R-:W3:Y:S01]  /*3920*/  MUFU.RCP R19, R19 ;  /* 0x0000001300137308 */ /* 0x000ee20000001000 */
[----:B0-----:R-:W-:Y:S01]  /*3930*/  FMUL R9, R9, R22 ;  /* 0x0000001609097220 */ /* 0x001fe20000400000 */
[----:B------:R-:W-:Y:S01]  /*3940*/  FSETP.NEU.AND P0, PT, R6, RZ, PT ;  /* 0x000000ff0600720b */ /* 0x000fe20003f0d000 */
[----:B------:R-:W-:Y:S01]  /*3950*/  FADD R104, R104, -R103 ;  /* 0x8000006768687221 */ /* 0x000fe20000000000 */
[----:B------:R-:W-:Y:S01]  /*3960*/  FFMA R7, R20, R7, R87 ;  /* 0x0000000714077223 */ /* 0x000fe20000000057 */
[----:B------:R-:W-:Y:S01]  /*3970*/  @!P4 FMUL R23, R23, 16777216 ;  /* 0x4b8000001717c820 */ /* 0x000fe20000400000 */
[----:B------:R-:W-:Y:S01]  /*3980*/  FSEL R9, R9, RZ, P0 ;  /* 0x000000ff09097208 */ /* 0x000fe20000000000 */
[----:B------:R-:W-:Y:S01]  /*3990*/  FMUL R0, R104, R104 ;  /* 0x0000006868007220 */ /* 0x000fe20000400000 */
[----:B------:R-:W-:Y:S01]  /*39a0*/  FADD R88, R88, R7 ;  /* 0x0000000758587221 */ /* 0x000fe20000000000 */
[----:B------:R-:W-:Y:S01]  /*39b0*/  FADD R7, R11, R14 ;  /* 0x0000000e0b077221 */ /* 0x000fe20000000000 */
[----:B--2---:R-:W-:Y:S01]  /*39c0*/  FMUL R8, R8, R23 ;  /* 0x0000001708087220 */ /* 0x004fe20000400000 */
[----:B------:R-:W-:Y:S01]  /*39d0*/  @!P1 FMUL R10, R10, 16777216 ;  /* 0x4b8000000a0a9820 */ /* 0x000fe20000400000 */
[----:B------:R-:W-:Y:S01]  /*39e0*/  FMUL R0, R5, R0 ;  /* 0x0000000005007220 */ /* 0x000fe20000400000 */
[----:B------:R-:W-:Y:S01]  /*39f0*/  FFMA R104, R104, R9, R103 ;  /* 0x0000000968687223 */ /* 0x000fe20000000067 */
[----:B------:R-:W-:Y:S01]  /*3a00*/  FSETP.NEU.AND P0, PT, R13, RZ, PT ;  /* 0x000000ff0d00720b */ /* 0x000fe20003f0d000 */
[----:B------:R-:W-:Y:S01]  /*3a10*/  FMUL R15, R12, 0.25 ;  /* 0x3e8000000c0f7820 */ /* 0x000fe20000400000 */
[----:B------:R-:W-:Y:S01]  /*3a20*/  FSETP.GEU.AND P3, PT, |R7|, 1.175494350822287508e-38, PT ;  /* 0x008000000700780b */ /* 0x000fe20003f6e200 */
[----:B---3--:R-:W-:Y:S01]  /*3a30*/  FMUL R19, R19, R10 ;  /* 0x0000000a13137220 */ /* 0x008fe20000400000 */
[----:B------:R-:W-:Y:S01]  /*3a40*/  FFMA R0, R9, R0, R88 ;  /* 0x0000000009007223 */ /* 0x000fe20000000058 */
[----:B------:R-:W-:Y:S01]  /*3a50*/  FADD R105, R105, -R104 ;  /* 0x8000006869697221 */ /* 0x000fe20000000000 */
[----:B------:R-:W-:Y:S01]  /*3a60*/  FSEL R8, R8, RZ, P0 ;  /* 0x000000ff08087208 */ /* 0x000fe20000000000 */
[C---:B------:R-:W-:Y:S01]  /*3a70*/  FMUL R10, R7.reuse, 0.25 ;  /* 0x3e800000070a7820 */ /* 0x040fe20000400000 */
[----:B------:R-:W-:Y:S01]  /*3a80*/  FADD R9, R12, R7 ;  /* 0x000000070c097221 */ /* 0x000fe20000000000 */
[----:B------:R-:W-:Y:S01]  /*3a90*/  FSETP.GT.AND P0, PT, |R7|, 8.50705917302346158658e+37, PT ;  /* 0x7e8000000700780b */ /* 0x000fe20003f04200 */
[----:B------:R-:W-:Y:S01]  /*3aa0*/  FMUL R5, R105, R105 ;  /* 0x0000006969057220 */ /* 0x000fe20000400000 */
[----:B------:R-:W-:Y:S01]  /*3ab0*/  FADD R89, R89, R0 ;  /* 0x0000000059597221 */ /* 0x000fe20000000000 */
[----:B------:R-:W-:Y:S01]  /*3ac0*/  FMUL R0, R11, 0.25 ;  /* 0x3e8000000b007820 */ /* 0x000fe20000400000 */
[----:B------:R-:W-:Y:S01]  /*3ad0*/  FSEL R10, R10, R7, P0 ;  /* 0x000000070a0a7208 */ /* 0x000fe20000000000 */
[----:B------:R-:W-:Y:S01]  /*3ae0*/  FMUL R5, R6, R5 ;  /* 0x0000000506057220 */ /* 0x000fe20000400000 */
[C---:B------:R-:W-:Y:S01]  /*3af0*/  FSETP.GEU.AND P4, PT, |R9|.reuse, 1.175494350822287508e-38, PT ;  /* 0x008000000900780b */ /* 0x040fe20003f8e200 */
[C---:B------:R-:W-:Y:S01]  /*3b00*/  FMUL R6, R9.reuse, 0.25 ;  /* 0x3e80000009067820 */ /* 0x040fe20000400000 */
[----:B------:R-:W-:Y:S01]  /*3b10*/  FSETP.GT.AND P1, PT, |R9|, 8.50705917302346158658e+37, PT ;  /* 0x7e8000000900780b */ /* 0x000fe20003f24200 */
[----:B------:R-:W-:Y:S01]  /*3b20*/  @!P3 FMUL R10, R10, 16777216 ;  /* 0x4b8000000a0ab820 */ /* 0x000fe20000400000 */
[----:B------:R-:W0:Y:S01]  /*3b30*/  SHFL.BFLY PT, R16, R9, 0x10, 0x1f ;  /* 0x0e001f0009107f89 */ /* 0x000e2200000e0000 */
[----:B------:R-:W-:Y:S01]  /*3b40*/  FSETP.NEU.AND P2, PT, R14, RZ, PT ;  /* 0x000000ff0e00720b */ /* 0x000fe20003f4d000 */
[----:B------:R-:W-:Y:S01]  /*3b50*/  FFMA R105, R105, R8, R104 ;  /* 0x0000000869697223 */ /* 0x000fe20000000068 */
[----:B------:R-:W-:Y:S01]  /*3b60*/  FSEL R6, R6, R9, P1 ;  /* 0x0000000906067208 */ /* 0x000fe20000800000 */
[----:B------:R-:W-:Y:S01]  /*3b70*/  FFMA R5, R8, R5, R89 ;  /* 0x0000000508057223 */ /* 0x000fe20000000059 */
[----:B------:R-:W2:Y:S01]  /*3b80*/  MUFU.RCP R10, R10 ;  /* 0x0000000a000a7308 */ /* 0x000ea20000001000 */
[----:B------:R-:W-:Y:S01]  /*3b90*/  FSEL R11, R0, R11, P0 ;  /* 0x0000000b000b7208 */ /* 0x000fe20000000000 */
[--C-:B------:R-:W-:Y:S01]  /*3ba0*/  FADD R106, R106, -R105.reuse ;  /* 0x800000696a6a7221 */ /* 0x100fe20000000000 */
[----:B------:R-:W-:Y:S01]  /*3bb0*/  FSEL R19, R19, RZ, P2 ;  /* 0x000000ff13137208 */ /* 0x000fe20001000000 */
[----:B------:R-:W-:Y:S01]  /*3bc0*/  @!P4 FMUL R6, R6, 16777216 ;  /* 0x4b8000000606c820 */ /* 0x000fe20000400000 */
[----:B------:R-:W-:Y:S01]  /*3bd0*/  FSEL R15, R15, R12, P1 ;  /* 0x0000000c0f0f7208 */ /* 0x000fe20000800000 */
[----:B------:R-:W-:Y:S01]  /*3be0*/  @!P3 FMUL R11, R11, 16777216 ;  /* 0x4b8000000b0bb820 */ /* 0x000fe20000400000 */
[----:B------:R-:W-:Y:S01]  /*3bf0*/  FSETP.NEU.AND P0, PT, R7, RZ, PT ;  /* 0x000000ff0700720b */ /* 0x000fe20003f0d000 */
[C---:B------:R-:W-:Y:S01]  /*3c00*/  FFMA R0, R106.reuse, R19, R105 ;  /* 0x000000136a007223 */ /* 0x040fe20000000069 */
[----:B------:R-:W-:Y:S01]  /*3c10*/  FMUL R106, R106, R106 ;  /* 0x0000006a6a6a7220 */ /* 0x000fe20000400000 */
[----:B------:R-:W3:Y:S01]  /*3c20*/  MUFU.RCP R6, R6 ;  /* 0x0000000600067308 */ /* 0x000ee20000001000 */
[----:B------:R-:W-:Y:S01]  /*3c30*/  FADD R90, R90, R5 ;  /* 0x000000055a5a7221 */ /* 0x000fe20000000000 */
[----:B------:R-:W-:Y:S01]  /*3c40*/  FADD R107, R107, -R0 ;  /* 0x800000006b6b7221 */ /* 0x000fe20000000000 */
[----:B------:R-:W-:Y:S01]  /*3c50*/  FMUL R106, R13, R106 ;  /* 0x0000006a0d6a7220 */ /* 0x000fe20000400000 */
[----:B------:R-:W-:Y:S01]  /*3c60*/  @!P4 FMUL R15, R15, 16777216 ;  /* 0x4b8000000f0fc820 */ /* 0x000fe20000400000 */
[----:B------:R-:W-:Y:S01]  /*3c70*/  FSETP.NEU.AND P1, PT, R9, RZ, PT ;  /* 0x000000ff0900720b */ /* 0x000fe20003f2d000 */
[----:B--2---:R-:W-:Y:S01]  /*3c80*/  FMUL R10, R10, R11 ;  /* 0x0000000b0a0a7220 */ /* 0x004fe20000400000 */
[----:B------:R-:W-:Y:S01]  /*3c90*/  FFMA R90, R19, R106, R90 ;  /* 0x0000006a135a7223 */ /* 0x000fe2000000005a */
[----:B------:R-:W-:Y:S01]  /*3ca0*/  FMUL R5, R107, R107 ;  /* 0x0000006b6b057220 */ /* 0x000fe20000400000 */
[----:B0-----:R-:W-:Y:S01]  /*3cb0*/  FADD R11, R9, R16 ;  /* 0x00000010090b7221 */ /* 0x001fe20000000000 */
[----:B-1----:R-:W-:Y:S01]  /*3cc0*/  LOP3.LUT P3, RZ, R69, 0x1f, RZ, 0xc0, !PT ;  /* 0x0000001f45ff7812 */ /* 0x002fe2000786c0ff */
[----:B------:R-:W-:Y:S01]  /*3cd0*/  FADD R91, R91, R90 ;  /* 0x0000005a5b5b7221 */ /* 0x000fe20000000000 */
[----:B------:R-:W-:Y:S01]  /*3ce0*/  FSEL R10, R10, RZ, P0 ;  /* 0x000000ff0a0a7208 */ /* 0x000fe20000000000 */
[----:B------:R-:W-:Y:S01]  /*3cf0*/  FMUL R5, R14, R5 ;  /* 0x000000050e057220 */ /* 0x000fe20000400000 */
[----:B------:R-:W-:Y:S01]  /*3d00*/  FSETP.GEU.AND P2, PT, |R11|, 1.175494350822287508e-38, PT ;  /* 0x008000000b00780b */ /* 0x000fe20003f4e200 */
[----:B------:R-:W0:Y:S01]  /*3d10*/  SHFL.BFLY PT, R12, R11, 0x8, 0x1f ;  /* 0x0d001f000b0c7f89 */ /* 0x000e2200000e0000 */
[----:B---3--:R-:W-:Y:S01]  /*3d20*/  FMUL R6, R6, R15 ;  /* 0x0000000f06067220 */ /* 0x008fe20000400000 */
[----:B------:R-:W-:Y:S01]  /*3d30*/  FFMA R107, R107, R10, R0 ;  /* 0x0000000a6b6b7223 */ /* 0x000fe20000000000 */
[C---:B------:R-:W-:Y:S01]  /*3d40*/  FMUL R0, R11.reuse, 0.25 ;  /* 0x3e8000000b007820 */ /* 0x040fe20000400000 */
[C---:B------:R-:W-:Y:S01]  /*3d50*/  FSETP.GT.AND P0, PT, |R11|.reuse, 8.50705917302346158658e+37, PT ;  /* 0x7e8000000b00780b */ /* 0x040fe20003f04200 */
[----:B------:R-:W-:Y:S01]  /*3d60*/  FFMA R5, R10, R5, R91 ;  /* 0x000000050a057223 */ /* 0x000fe2000000005b */
[----:B------:R-:W-:Y:S01]  /*3d70*/  FSEL R6, R6, RZ, P1 ;  /* 0x000000ff06067208 */ /* 0x000fe20000800000 */
[----:B------:R-:W-:Y:S01]  /*3d80*/  FADD R108, R108, -R107 ;  /* 0x8000006b6c6c7221 */ /* 0x000fe20000000000 */
[----:B------:R-:W-:Y:S01]  /*3d90*/  FSEL R10, R0, R11, P0 ;  /* 0x0000000b000a7208 */ /* 0x000fe20000000000 */
[----:B------:R-:W-:Y:S01]  /*3da0*/  FADD R5, R92, R5 ;  /* 0x000000055c057221 */ /* 0x000fe20000000000 */
[----:B------:R-:W-:Y:S01]  /*3db0*/  FSETP.NEU.AND P1, PT, R11, RZ, PT ;  /* 0x000000ff0b00720b */ /* 0x000fe20003f2d000 */
[C---:B------:R-:W-:Y:S01]  /*3dc0*/  FFMA R107, R108.reuse, R6, R107 ;  /* 0x000000066c6b7223 */ /* 0x040fe2000000006b */
[----:B------:R-:W-:Y:S01]  /*3dd0*/  FMUL R0, R108, R108 ;  /* 0x0000006c6c007220 */ /* 0x000fe20000400000 */
[----:B------:R-:W-:Y:S01]  /*3de0*/  @!P2 FMUL R10, R10, 16777216 ;  /* 0x4b8000000a0aa820 */ /* 0x000fe20000400000 */
[----:B------:R-:W-:Y:S01]  /*3df0*/  SHF.R.U32.HI R70, RZ, 0x3, R69 ;  /* 0x00000003ff467819 */ /* 0x000fe20000011645 */
[----:B------:R-:W-:Y:S01]  /*3e00*/  IMAD.MOV.U32 R93, RZ, RZ, RZ ;  /* 0x000000ffff5d7224 */ /* 0x000fe200078e00ff */
[----:B------:R-:W-:Y:S01]  /*3e10*/  FMUL R0, R7, R0 ;  /* 0x0000000007007220 */ /* 0x000fe20000400000 */
[----:B------:R-:W1:Y:S01]  /*3e20*/  SHFL.BFLY PT, R8, R107, 0x10, 0x1f ;  /* 0x0e001f006b087f89 */ /* 0x000e6200000e0000 */
[----:B------:R2:W3:Y:S01]  /*3e30*/  MUFU.RCP R7, R10 ;  /* 0x0000000a00077308 */ /* 0x0004e20000001000 */
[----:B------:R-:W-:Y:S01]  /*3e40*/  @P0 FMUL R16, R16, 0.25 ;  /* 0x3e80000010100820 */ /* 0x000fe20000400000 */
[----:B------:R-:W-:Y:S01]  /*3e50*/  FFMA R0, R6, R0, R5 ;  /* 0x0000000006007223 */ /* 0x000fe20000000005 */
[----:B------:R-:W-:Y:S01]  /*3e60*/  LOP3.LUT R70, R70, 0xc, RZ, 0xc0, !PT ;  /* 0x0000000c46467812 */ /* 0x000fe200078ec0ff */
[----:B------:R-:W-:Y:S01]  /*3e70*/  IMAD.MOV.U32 R64, RZ, RZ, -0x800000 ;  /* 0xff800000ff407424 */ /* 0x000fe200078e00ff */
[----:B------:R-:W-:Y:S01]  /*3e80*/  @!P2 FMUL R16, R16, 16777216 ;  /* 0x4b8000001010a820 */ /* 0x000fe20000400000 */
[----:B0-----:R-:W-:Y:S01]  /*3e90*/  FADD R13, R11, R12 ;  /* 0x0000000c0b0d7221 */ /* 0x001fe20000000000 */
[----:B------:R-:W0:Y:S01]  /*3ea0*/  SHFL.BFLY PT, R5, R0, 0x10, 0x1f ;  /* 0x0e001f0000057f89 */ /* 0x000e2200000e0000 */
[----:B------:R-:W-:Y:S01]  /*3eb0*/  ISETP.GE.AND P4, PT, R69, 0x4, PT ;  /* 0x000000044500780c */ /* 0x000fe20003f86270 */
[----:B------:R-:W-:Y:S01]  /*3ec0*/  IMAD.MOV.U32 R100, RZ, RZ, -0x800000 ;  /* 0xff800000ff647424 */ /* 0x000fe200078e00ff */
[C---:B------:R-:W-:Y:S01]  /*3ed0*/  FMUL R6, R13.reuse, 0.25 ;  /* 0x3e8000000d067820 */ /* 0x040fe20000400000 */
[C---:B------:R-:W-:Y:S01]  /*3ee0*/  FSETP.GT.AND P0, PT, |R13|.reuse, 8.50705917302346158658e+37, PT ;  /* 0x7e8000000d00780b */ /* 0x040fe20003f04200 */
[----:B------:R-:W4:Y:S01]  /*3ef0*/  SHFL.BFLY PT, R14, R13, 0x4, 0x1f ;  /* 0x0c801f000d0e7f89 */ /* 0x000f2200000e0000 */
[----:B------:R-:W-:Y:S01]  /*3f00*/  FSETP.GEU.AND P2, PT, |R13|, 1.175494350822287508e-38, PT ;  /* 0x008000000d00780b */ /* 0x000fe20003f4e200 */
[----:B------:R-:W-:Y:S01]  /*3f10*/  IMAD.MOV.U32 R96, RZ, RZ, -0x800000 ;  /* 0xff800000ff607424 */ /* 0x000fe200078e00ff */
[----:B--2---:R-:W-:Y:S01]  /*3f20*/  FSEL R10, R6, R13, P0 ;  /* 0x0000000d060a7208 */ /* 0x004fe20000000000 */
[----:B---3--:R-:W-:Y:S01]  /*3f30*/  FMUL R7, R7, R16 ;  /* 0x0000001007077220 */ /* 0x008fe20000400000 */
[----:B------:R-:W-:Y:S01]  /*3f40*/  BAR.SYNC.DEFER_BLOCKING 0x0 ;  /* 0x0000000000007b1d */ /* 0x000fe20000010000 */
[----:B------:R-:W-:Y:S01]  /*3f50*/  MOV R63, 0xff800000 ;  /* 0xff800000003f7802 */ /* 0x000fe20000000f00 */
[----:B------:R-:W-:Y:S01]  /*3f60*/  IMAD.MOV.U32 R99, RZ, RZ, -0x800000 ;  /* 0xff800000ff637424 */ /* 0x000fe200078e00ff */
[----:B------:R-:W-:Y:S01]  /*3f70*/  UIADD3.X UR5, URZ, UR5, URZ, UP0, !UPT ;  /* 0x000000053f057290 */ /* 0x000fe200087fe43f */
[----:B------:R-:W-:Y:S01]  /*3f80*/  FSEL R7, R7, RZ, P1 ;  /* 0x000000ff07077208 */ /* 0x000fe20000800000 */
[----:B------:R-:W-:Y:S01]  /*3f90*/  IMAD.MOV.U32 R73, RZ, RZ, -0x800000 ;  /* 0xff800000ff497424 */ /* 0x000fe200078e00ff */
[----:B-1----:R-:W-:Y:S01]  /*3fa0*/  FADD R8, -R107, R8 ;  /* 0x000000086b087221 */ /* 0x002fe20000000100 */
[----:B------:R-:W-:Y:S01]  /*3fb0*/  @P0 FMUL R12, R12, 0.25 ;  /* 0x3e8000000c0c0820 */ /* 0x000fe20000400000 */
[----:B------:R-:W-:Y:S01]  /*3fc0*/  FSETP.NEU.AND P1, PT, R13, RZ, PT ;  /* 0x000000ff0d00720b */ /* 0x000fe20003f2d000 */
[----:B------:R-:W-:Y:S01]  /*3fd0*/  @!P2 FMUL R10, R10, 16777216 ;  /* 0x4b8000000a0aa820 */ /* 0x000fe20000400000 */
[C---:B------:R-:W-:Y:S01]  /*3fe0*/  FMUL R6, R8.reuse, R8 ;  /* 0x0000000808067220 */ /* 0x040fe20000400000 */
[----:B------:R-:W-:Y:S01]  /*3ff0*/  FFMA R8, R8, R7, R107 ;  /* 0x0000000708087223 */ /* 0x000fe2000000006b */
[----:B------:R-:W-:Y:S01]  /*4000*/  @!P2 FMUL R12, R12, 16777216 ;  /* 0x4b8000000c0ca820 */ /* 0x000fe20000400000 */
[----:B------:R-:W-:Y:S01]  /*4010*/  IMAD.MOV.U32 R81, RZ, RZ, -0x800000 ;  /* 0xff800000ff517424 */ /* 0x000fe200078e00ff */
[----:B0-----:R-:W-:Y:S01]  /*4020*/  FADD R0, R0, R5 ;  /* 0x0000000500007221 */ /* 0x001fe20000000000 */
[----:B------:R-:W-:Y:S01]  /*4030*/  FMUL R6, R9, R6 ;  /* 0x0000000609067220 */ /* 0x000fe20000400000 */
[----:B------:R-:W0:Y:S01]  /*4040*/  SHFL.BFLY PT, R5, R8, 0x8, 0x1f ;  /* 0x0d001f0008057f89 */ /* 0x000e2200000e0000 */
[----:B------:R1:W2:Y:S01]  /*4050*/  MUFU.RCP R9, R10 ;  /* 0x0000000a00097308 */ /* 0x0002a20000001000 */
[----:B------:R-:W-:Y:S01]  /*4060*/  IMAD.MOV.U32 R75, RZ, RZ, -0x800000 ;  /* 0xff800000ff4b7424 */ /* 0x000fe200078e00ff */
[----:B------:R-:W-:Y:S01]  /*4070*/  FFMA R0, R7, R6, R0 ;  /* 0x0000000607007223 */ /* 0x000fe20000000000 */
[----:B----4-:R-:W-:Y:S01]  /*4080*/  FADD R15, R13, R14 ;  /* 0x0000000e0d0f7221 */ /* 0x010fe20000000000 */
[----:B------:R-:W-:Y:S01]  /*4090*/  IMAD.MOV.U32 R83, RZ, RZ, -0x800000 ;  /* 0xff800000ff537424 */ /* 0x000fe200078e00ff */
[----:B------:R-:W-:Y:S01]  /*40a0*/  UPLOP3.LUT UP0, UPT, UPT, UPT, UPT, 0x80, 0x0 ;  /* 0x000000000000789c */ /* 0x000fe20003f0f070 */
[----:B------:R-:W-:Y:S01]  /*40b0*/  IMAD.MOV.U32 R87, RZ, RZ, -0x800000 ;  /* 0xff800000ff577424 */ /* 0x000fe200078e00ff */
[----:B------:R-:W3:Y:S01]  /*40c0*/  SHFL.BFLY PT, R7, R0, 0x8, 0x1f ;  /* 0x0d001f0000077f89 */ /* 0x000ee200000e0000 */
[C---:B------:R-:W-:Y:S01]  /*40d0*/  FSETP.GEU.AND P2, PT, |R15|.reuse, 1.175494350822287508e-38, PT ;  /* 0x008000000f00780b */ /* 0x040fe20003f4e200 */
[----:B------:R-:W-:Y:S01]  /*40e0*/  IMAD.MOV.U32 R95, RZ, RZ, -0x800000 ;  /* 0xff800000ff5f7424 */ /* 0x000fe200078e00ff */
[----:B------:R-:W-:Y:S01]  /*40f0*/  FSETP.GT.AND P0, PT, |R15|, 8.50705917302346158658e+37, PT ;  /* 0x7e8000000f00780b */ /* 0x000fe20003f04200 */
[----:B-1----:R-:W1:Y:S01]  /*4100*/  SHFL.BFLY PT, R10, R15, 0x2, 0x1f ;  /* 0x0c401f000f0a7f89 */ /* 0x002e6200000e0000 */
[----:B------:R-:W-:-:S02]  /*4110*/  IMAD.MOV.U32 R88, RZ, RZ, -0x800000 ;  /* 0xff800000ff587424 */ /* 0x000fc400078e00ff */
[----:B------:R-:W-:Y:S01]  /*4120*/  IMAD.MOV.U32 R84, RZ, RZ, -0x800000 ;  /* 0xff800000ff547424 */ /* 0x000fe200078e00ff */
[----:B--2---:R-:W-:Y:S01]  /*4130*/  FMUL R9, R9, R12 ;  /* 0x0000000c09097220 */ /* 0x004fe20000400000 */
[----:B------:R-:W-:Y:S01]  /*4140*/  FMUL R12, R15, 0.25 ;  /* 0x3e8000000f0c7820 */ /* 0x000fe20000400000 */
[----:B------:R-:W-:Y:S02]  /*4150*/  IMAD.MOV.U32 R77, RZ, RZ, -0x800000 ;  /* 0xff800000ff4d7424 */ /* 0x000fe400078e00ff */
[----:B------:R-:W-:Y:S01]  /*4160*/  IMAD.MOV.U32 R65, RZ, RZ, 0x7f800000 ;  /* 0x7f800000ff417424 */ /* 0x000fe200078e00ff */
[----:B------:R-:W-:Y:S01]  /*4170*/  FSEL R9, R9, RZ, P1 ;  /* 0x000000ff09097208 */ /* 0x000fe20000800000 */
[----:B------:R-:W-:Y:S01]  /*4180*/  IMAD.MOV.U32 R62, RZ, RZ, 0x7f800000 ;  /* 0x7f800000ff3e7424 */ /* 0x000fe200078e00ff */
[----:B0-----:R-:W-:Y:S01]  /*4190*/  FADD R5, -R8, R5 ;  /* 0x0000000508057221 */ /* 0x001fe20000000100 */
[----:B------:R-:W-:Y:S01]  /*41a0*/  FSEL R12, R12, R15, P0 ;  /* 0x0000000f0c0c7208 */ /* 0x000fe20000000000 */
[----:B------:R-:W-:Y:S01]  /*41b0*/  @P0 FMUL R14, R14, 0.25 ;  /* 0x3e8000000e0e0820 */ /* 0x000fe20000400000 */
[----:B------:R-:W-:Y:S01]  /*41c0*/  FSETP.NEU.AND P1, PT, R15, RZ, PT ;  /* 0x000000ff0f00720b */ /* 0x000fe20003f2d000 */
[C---:B------:R-:W-:Y:S01]  /*41d0*/  FMUL R6, R5.reuse, R5 ;  /* 0x0000000505067220 */ /* 0x040fe20000400000 */
[----:B------:R-:W-:Y:S01]  /*41e0*/  FFMA R5, R5, R9, R8 ;  /* 0x0000000905057223 */ /* 0x000fe20000000008 */
[----:B------:R-:W-:Y:S01]  /*41f0*/  @!P2 FMUL R12, R12, 16777216 ;  /* 0x4b8000000c0ca820 */ /* 0x000fe20000400000 */
[----:B------:R-:W-:Y:S01]  /*4200*/  @!P2 FMUL R14, R14, 16777216 ;  /* 0x4b8000000e0ea820 */ /* 0x000fe20000400000 */
[----:B------:R-:W-:Y:S01]  /*4210*/  FMUL R6, R11, R6 ;  /* 0x000000060b067220 */ /* 0x000fe20000400000 */
[----:B---3--:R-:W-:Y:S01]  /*4220*/  FADD R0, R0, R7 ;  /* 0x0000000700007221 */ /* 0x008fe20000000000 */
[----:B------:R-:W-:Y:S01]  /*4230*/  IMAD.MOV.U32 R86, RZ, RZ, 0x7f800000 ;  /* 0x7f800000ff567424 */ /* 0x000fe200078e00ff */
[----:B-1----:R-:W-:-:S02]  /*4240*/  FADD R11, R15, R10 ;  /* 0x0000000a0f0b7221 */ /* 0x002fc40000000000 */
[----:B------:R-:W-:Y:S01]  /*4250*/  FFMA R0, R9, R6, R0 ;  /* 0x0000000609007223 */ /* 0x000fe20000000000 */
[----:B------:R-:W-:Y:S01]  /*4260*/  IMAD.MOV.U32 R97, RZ, RZ, 0x7f800000 ;  /* 0x7f800000ff617424 */ /* 0x000fe200078e00ff */
[----:B------:R-:W0:Y:S01]  /*4270*/  SHFL.BFLY PT, R6, R5, 0x4, 0x1f ;  /* 0x0c801f0005067f89 */ /* 0x000e2200000e0000 */
[----:B------:R1:W2:Y:S01]  /*4280*/  MUFU.RCP R9, R12 ;  /* 0x0000000c00097308 */ /* 0x0002a20000001000 */
[C---:B------:R-:W-:Y:S01]  /*4290*/  FSETP.GEU.AND P2, PT, |R11|.reuse, 1.175494350822287508e-38, PT ;  /* 0x008000000b00780b */ /* 0x040fe20003f4e200 */
[C---:B------:R-:W-:Y:S01]  /*42a0*/  FMUL R8, R11.reuse, 0.25 ;  /* 0x3e8000000b087820 */ /* 0x040fe20000400000 */
[----:B------:R-:W3:Y:S01]  /*42b0*/  SHFL.BFLY PT, R7, R0, 0x4, 0x1f ;  /* 0x0c801f0000077f89 */ /* 0x000ee200000e0000 */
[----:B------:R-:W-:Y:S01]  /*42c0*/  FSETP.GT.AND P0, PT, |R11|, 8.50705917302346158658e+37, PT ;  /* 0x7e8000000b00780b */ /* 0x000fe20003f04200 */
[----:B------:R-:W-:Y:S02]  /*42d0*/  IMAD.MOV.U32 R92, RZ, RZ, 0x7f800000 ;  /* 0x7f800000ff5c7424 */ /* 0x000fe400078e00ff */
[----:B------:R-:W-:Y:S01]  /*42e0*/  IMAD.MOV.U32 R80, RZ, RZ, 0x7f800000 ;  /* 0x7f800000ff507424 */ /* 0x000fe200078e00ff */
[----:B-1----:R-:W-:Y:S01]  /*42f0*/  FSEL R12, R8, R11, P0 ;  /* 0x0000000b080c7208 */ /* 0x002fe20000000000 */
[----:B------:R-:W-:-:S02]  /*4300*/  IMAD.MOV.U32 R94, RZ, RZ, 0x7f800000 ;  /* 0x7f800000ff5e7424 */ /* 0x000fc400078e00ff */
[----:B------:R-:W-:-:S03]  /*4310*/  IMAD.MOV.U32 R74, RZ, RZ, 0x7f800000 ;  /* 0x7f800000ff4a7424 */ /* 0x000fc600078e00ff */
[----:B------:R-:W-:Y:S01]  /*4320*/  @!P2 FMUL R12, R12, 16777216 ;  /* 0x4b8000000c0ca820 */ /* 0x000fe20000400000 */
[----:B------:R-:W-:Y:S01]  /*4330*/  IMAD.MOV.U32 R91, RZ, RZ, 0x7f800000 ;  /* 0x7f800000ff5b7424 */ /* 0x000fe200078e00ff */
[----:B--2---:R-:W-:Y:S01]  /*4340*/  FMUL R9, R9, R14 ;  /* 0x0000000e09097220 */ /* 0x004fe20000400000 */
[----:B------:R-:W-:Y:S01]  /*4350*/  @P0 FMUL R10, R10, 0.25 ;  /* 0x3e8000000a0a0820 */ /* 0x000fe20000400000 */
[----:B------:R-:W1:Y:S01]  /*4360*/  SHFL.BFLY PT, R14, R11, 0x1, 0x1f ;  /* 0x0c201f000b0e7f89 */ /* 0x000e6200000e0000 */
[----:B------:R-:W-:Y:S01]  /*4370*/  FSETP.NEU.AND P0, PT, R11, RZ, PT ;  /* 0x000000ff0b00720b */ /* 0x000fe20003f0d000 */
[----:B------:R-:W-:Y:S01]  /*4380*/  IMAD.MOV.U32 R82, RZ, RZ, 0x7f800000 ;  /* 0x7f800000ff527424 */ /* 0x000fe200078e00ff */
[----:B------:R-:W-:Y:S01]  /*4390*/  FSEL R9, R9, RZ, P1 ;  /* 0x000000ff09097208 */ /* 0x000fe20000800000 */
[----:B------:R-:W-:Y:S01]  /*43a0*/  @!P2 FMUL R10, R10, 16777216 ;  /* 0x4b8000000a0aa820 */ /* 0x000fe20000400000 */
[----:B0-----:R-:W-:Y:S01]  /*43b0*/  FADD R6, -R5, R6 ;  /* 0x0000000605067221 */ /* 0x001fe20000000100 */
[----:B------:R-:W-:-:S02]  /*43c0*/  IMAD.MOV.U32 R90, RZ, RZ, 0x7f800000 ;  /* 0x7f800000ff5a7424 */ /* 0x000fc400078e00ff */
[----:B------:R-:W-:Y:S01]  /*43d0*/  IMAD.MOV.U32 R98, RZ, RZ, 0x7f800000 ;  /* 0x7f800000ff627424 */ /* 0x000fe200078e00ff */
[C---:B------:R-:W-:Y:S01]  /*43e0*/  FFMA R5, R6.reuse, R9, R5 ;  /* 0x0000000906057223 */ /* 0x040fe20000000005 */
[----:B------:R-:W-:Y:S01]  /*43f0*/  FMUL R6, R6, R6 ;  /* 0x0000000606067220 */ /* 0x000fe20000400000 */
[----:B---3--:R-:W-:Y:S01]  /*4400*/  FADD R0, R0, R7 ;  /* 0x0000000700007221 */ /* 0x008fe20000000000 */
[----:B------:R-:W-:Y:S02]  /*4410*/  IMAD.MOV.U32 R89, RZ, RZ, 0x7f800000 ;  /* 0x7f800000ff597424 */ /* 0x000fe400078e00ff */
[----:B------:R-:W-:Y:S01]  /*4420*/  FMUL R6, R13, R6 ;  /* 0x000000060d067220 */ /* 0x000fe20000400000 */
[----:B------:R-:W0:Y:S01]  /*4430*/  SHFL.BFLY PT, R8, R5, 0x2, 0x1f ;  /* 0x0c401f0005087f89 */ /* 0x000e2200000e0000 */
[----:B------:R-:W2:Y:S01]  /*4440*/  MUFU.RCP R13, R12 ;  /* 0x0000000c000d7308 */ /* 0x000ea20000001000 */
[----:B------:R-:W-:Y:S01]  /*4450*/  IMAD.MOV.U32 R101, RZ, RZ, 0x7f800000 ;  /* 0x7f800000ff657424 */ /* 0x000fe200078e00ff */
[----:B------:R-:W-:-:S05]  /*4460*/  FFMA R0, R9, R6, R0 ;  /* 0x0000000609007223 */ /* 0x000fca0000000000 */
[----:B------:R-:W3:Y:S01]  /*4470*/  SHFL.BFLY PT, R7, R0, 0x2, 0x1f ;  /* 0x0c401f0000077f89 */ /* 0x000ee200000e0000 */
[----:B-1----:R-:W-:-:S04]  /*4480*/  FADD R17, R11, R14 ;  /* 0x0000000e0b117221 */ /* 0x002fc80000000000 */
[C---:B------:R-:W-:Y:S01]  /*4490*/  FMUL R6, R17.reuse, 0.25 ;  /* 0x3e80000011067820 */ /* 0x040fe20000400000 */
[----:B------:R-:W-:Y:S01]  /*44a0*/  FSETP.GEU.AND P1, PT, |R17|, 1.175494350822287508e-38, PT ;  /* 0x008000001100780b */ /* 0x000fe20003f2e200 */
[----:B------:R-:W-:Y:S01]  /*44b0*/  @!P3 STS [R70+0x20], R17 ;  /* 0x000020114600b388 */ /* 0x000fe20000000800 */
[----:B--2---:R-:W-:-:S05]  /*44c0*/  FMUL R13, R13, R10 ;  /* 0x0000000a0d0d7220 */ /* 0x004fca0000400000 */
[----:B------:R-:W-:Y:S01]  /*44d0*/  FSEL R13, R13, RZ, P0 ;  /* 0x000000ff0d0d7208 */ /* 0x000fe20000000000 */
[----:B0-----:R-:W-:Y:S01]  /*44e0*/  FADD R8, -R5, R8 ;  /* 0x0000000805087221 */ /* 0x001fe20000000100 */
[----:B------:R-:W-:-:S03]  /*44f0*/  FSETP.GT.AND P0, PT, |R17|, 8.50705917302346158658e+37, PT ;  /* 0x7e8000001100780b */ /* 0x000fc60003f04200 */
[C---:B------:R-:W-:Y:S01]  /*4500*/  FFMA R5, R8.reuse, R13, R5 ;  /* 0x0000000d08057223 */ /* 0x040fe20000000005 */
[----:B------:R-:W-:Y:S01]  /*4510*/  FMUL R8, R8, R8 ;  /* 0x0000000808087220 */ /* 0x000fe20000400000 */
[----:B------:R-:W-:Y:S01]  /*4520*/  FSEL R9, R6, R17, P0 ;  /* 0x0000001106097208 */ /* 0x000fe20000000000 */
[----:B---3--:R-:W-:Y:S02]  /*4530*/  FADD R0, R0, R7 ;  /* 0x0000000700007221 */ /* 0x008fe40000000000 */
[----:B------:R-:W-:Y:S01]  /*4540*/  FMUL R8, R15, R8 ;  /* 0x000000080f087220 */ /* 0x000fe20000400000 */
[----:B------:R-:W0:Y:S01]  /*4550*/  SHFL.BFLY PT, R6, R5, 0x1, 0x1f ;  /* 0x0c201f0005067f89 */ /* 0x000e2200000e0000 */
[----:B------:R-:W-:Y:S02]  /*4560*/  @!P1 FMUL R9, R9, 16777216 ;  /* 0x4b80000009099820 */ /* 0x000fe40000400000 */
[----:B------:R-:W-:Y:S01]  /*4570*/  FFMA R0, R13, R8, R0 ;  /* 0x000000080d007223 */ /* 0x000fe20000000000 */
[----:B------:R-:W-:Y:S01]  /*4580*/  @P0 FMUL R14, R14, 0.25 ;  /* 0x3e8000000e0e0820 */ /* 0x000fe20000400000 */
[----:B------:R-:W-:-:S02]  /*4590*/  FSETP.NEU.AND P0, PT, R17, RZ, PT ;  /* 0x000000ff1100720b */ /* 0x000fc40003f0d000 */
[----:B------:R-:W1:Y:S01]  /*45a0*/  MUFU.RCP R9, R9 ;  /* 0x0000000900097308 */ /* 0x000e620000001000 */
[----:B------:R-:W2:Y:S01]  /*45b0*/  SHFL.BFLY PT, R7, R0, 0x1, 0x1f ;  /* 0x0c201f0000077f89 */ /* 0x000ea200000e0000 */
[----:B------:R-:W-:-:S04]  /*45c0*/  @!P1 FMUL R14, R14, 16777216 ;  /* 0x4b8000000e0e9820 */ /* 0x000fc80000400000 */
[----:B-1----:R-:W-:Y:S01]  /*45d0*/  FMUL R14, R9, R14 ;  /* 0x0000000e090e7220 */ /* 0x002fe20000400000 */
[----:B0-----:R-:W-:-:S04]  /*45e0*/  FADD R6, -R5, R6 ;  /* 0x0000000605067221 */ /* 0x001fc80000000100 */
[----:B------:R-:W-:Y:S01]  /*45f0*/  FMUL R8, R6, R6 ;  /* 0x0000000606087220 */ /* 0x000fe20000400000 */
[----:B------:R-:W-:Y:S01]  /*4600*/  FSEL R14, R14, RZ, P0 ;  /* 0x000000ff0e0e7208 */ /* 0x000fe20000000000 */
[----:B--2---:R-:W-:Y:S02]  /*4610*/  FADD R7, R0, R7 ;  /* 0x0000000700077221 */ /* 0x004fe40000000000 */
[----:B------:R-:W-:Y:S02]  /*4620*/  FMUL R8, R11, R8 ;  /* 0x000000080b087220 */ /* 0x000fe40000400000 */
[----:B------:R-:W-:Y:S02]  /*4630*/  FFMA R9, R6, R14, R5 ;  /* 0x0000000e06097223 */ /* 0x000fe40000000005 */
[----:B------:R-:W-:-:S03]  /*4640*/  FFMA R13, R14, R8, R7 ;  /* 0x000000080e0d7223 */ /* 0x000fc60000000007 */
[----:B------:R-:W-:Y:S04]  /*4650*/  @!P3 STS [R70], R9 ;  /* 0x000000094600b388 */ /* 0x000fe80000000800 */
[----:B------:R-:W-:Y:S04]  /*4660*/  @!P3 STS [R70+0x10], R13 ;  /* 0x0000100d4600b388 */ /* 0x000fe80000000800 */
[----:B------:R-:W-:Y:S06]  /*4670*/  BAR.SYNC.DEFER_BLOCKING 0x0 ;  /* 0x0000000000007b1d */ /* 0x000fec0000010000 */
[----:B------:R-:W0:Y:S04]  /*4680*/  @!P4 LDS R4, [R69.X4+0x20] ;  /* 0x000020004504c984 */ /* 0x000e280000004800 */
[----:B------:R-:W1:Y:S04]  /*4690*/  @!P4 LDS R3, [R69.X4] ;  /* 0x000000004503c984 */ /* 0x000e680000004800 */
[----:B------:R-:W-:Y:S04]  /*46a0*/  @!P4 LDS R2, [R69.X4+0x10] ;  /* 0x000010004502c984 */ /* 0x000fe80000004800 */
[----:B0-----:R-:W0:Y:S04]  /*46b0*/  SHFL.BFLY PT, R7, R4, 0x2, 0x1f ;  /* 0x0c401f0004077f89 */ /* 0x001e2800000e0000 */
[----:B-1----:R-:W1:Y:S01]  /*46c0*/  SHFL.BFLY PT, R0, R3, 0x2, 0x1f ;  /* 0x0c401f0003007f89 */ /* 0x002e6200000e0000 */
[----:B0-----:R-:W-:-:S04]  /*46d0*/  FADD R6, R4, R7 ;  /* 0x0000000704067221 */ /* 0x001fc80000000000 */
[C---:B------:R-:W-:Y:S01]  /*46e0*/  FMUL R5, R6.reuse, 0.25 ;  /* 0x3e80000006057820 */ /* 0x040fe20000400000 */
[C---:B------:R-:W-:Y:S01]  /*46f0*/  FSETP.GEU.AND P1, PT, |R6|.reuse, 1.175494350822287508e-38, PT ;  /* 0x008000000600780b */ /* 0x040fe20003f2e200 */
[----:B------:R-:W0:Y:S01]  /*4700*/  SHFL.BFLY PT, R11, R6, 0x1, 0x1f ;  /* 0x0c201f00060b7f89 */ /* 0x000e2200000e0000 */
[----:B------:R-:W-:Y:S01]  /*4710*/  FSETP.GT.AND P0, PT, |R6|, 8.50705917302346158658e+37, PT ;  /* 0x7e8000000600780b */ /* 0x000fe20003f04200 */
[----:B-1----:R-:W-:-:S03]  /*4720*/  FADD R0, -R3, R0 ;  /* 0x0000000003007221 */ /* 0x002fc60000000100 */
[----:B------:R-:W-:Y:S01]  /*4730*/  FSEL R8, R5, R6, P0 ;  /* 0x0000000605087208 */ /* 0x000fe20000000000 */
[----:B------:R-:W-:Y:S01]  /*4740*/  FMUL R9, R0, R0 ;  /* 0x0000000000097220 */ /* 0x000fe20000400000 */
[----:B------:R-:W1:Y:S03]  /*4750*/  SHFL.BFLY PT, R5, R2, 0x2, 0x1f ;  /* 0x0c401f0002057f89 */ /* 0x000e6600000e0000 */
[----:B------:R-:W-:Y:S02]  /*4760*/  FMUL R9, R4, R9 ;  /* 0x0000000904097220 */ /* 0x000fe40000400000 */
[----:B------:R-:W-:Y:S02]  /*4770*/  @!P1 FMUL R8, R8, 16777216 ;  /* 0x4b80000008089820 */ /* 0x000fe40000400000 */
[----:B------:R-:W-:Y:S01]  /*4780*/  @P0 FMUL R7, R7, 0.25 ;  /* 0x3e80000007070820 */ /* 0x000fe20000400000 */
[----:B------:R-:W-:-:S03]  /*4790*/  FSETP.NEU.AND P0, PT, R6, RZ, PT ;  /* 0x000000ff0600720b */ /* 0x000fc60003f0d000 */
[----:B------:R-:W2:Y:S01]  /*47a0*/  MUFU.RCP R8, R8 ;  /* 0x0000000800087308 */ /* 0x000ea20000001000 */
[----:B------:R-:W-:Y:S01]  /*47b0*/  @!P1 FMUL R7, R7, 16777216 ;  /* 0x4b80000007079820 */ /* 0x000fe20000400000 */
[----:B0-----:R-:W-:-:S04]  /*47c0*/  FADD R10, R6, R11 ;  /* 0x0000000b060a7221 */ /* 0x001fc80000000000 */
[C---:B------:R-:W-:Y:S01]  /*47d0*/  FMUL R13, R10.reuse, 0.25 ;  /* 0x3e8000000a0d7820 */ /* 0x040fe20000400000 */
[----:B------:R-:W-:Y:S01]  /*47e0*/  FSETP.GEU.AND P1, PT, |R10|, 1.175494350822287508e-38, PT ;  /* 0x008000000a00780b */ /* 0x000fe20003f2e200 */
[----:B-1----:R-:W-:Y:S01]  /*47f0*/  FADD R2, R2, R5 ;  /* 0x0000000502027221 */ /* 0x002fe20000000000 */
[----:B--2---:R-:W-:-:S05]  /*4800*/  FMUL R7, R8, R7 ;  /* 0x0000000708077220 */ /* 0x004fca0000400000 */
[----:B------:R-:W-:Y:S02]  /*4810*/  FSEL R7, R7, RZ, P0 ;  /* 0x000000ff07077208 */ /* 0x000fe40000000000 */
[----:B------:R-:W-:-:S03]  /*4820*/  FSETP.GT.AND P0, PT, |R10|, 8.50705917302346158658e+37, PT ;  /* 0x7e8000000a00780b */ /* 0x000fc60003f04200 */
[----:B------:R-:W-:Y:S01]  /*4830*/  FFMA R0, R0, R7, R3 ;  /* 0x0000000700007223 */ /* 0x000fe20000000003 */
[----:B------:R-:W-:Y:S01]  /*4840*/  FSEL R13, R13, R10, P0 ;  /* 0x0000000a0d0d7208 */ /* 0x000fe20000000000 */
[----:B------:R-:W-:-:S03]  /*4850*/  FFMA R2, R7, R9, R2 ;  /* 0x0000000907027223 */ /* 0x000fc60000000002 */
[----:B------:R-:W0:Y:S01]  /*4860*/  SHFL.BFLY PT, R3, R0, 0x1, 0x1f ;  /* 0x0c201f0000037f89 */ /* 0x000e2200000e0000 */
[----:B------:R-:W-:-:S03]  /*4870*/  @!P1 FMUL R13, R13, 16777216 ;  /* 0x4b8000000d0d9820 */ /* 0x000fc60000400000 */
[----:B------:R-:W1:Y:S01]  /*4880*/  SHFL.BFLY PT, R5, R2, 0x1, 0x1f ;  /* 0x0c201f0002057f89 */ /* 0x000e6200000e0000 */
[----:B------:R-:W2:Y:S01]  /*4890*/  MUFU.RCP R4, R13 ;  /* 0x0000000d00047308 */ /* 0x000ea20000001000 */
[----:B------:R-:W-:Y:S01]  /*48a0*/  @P0 FMUL R11, R11, 0.25 ;  /* 0x3e8000000b0b0820 */ /* 0x000fe20000400000 */
[----:B------:R-:W-:-:S03]  /*48b0*/  LOP3.LUT P0, RZ, R69, 0x3, RZ, 0xc0, !PT ;  /* 0x0000000345ff7812 */ /* 0x000fc6000780c0ff */
[----:B------:R-:W-:Y:S01]  /*48c0*/  @!P1 FMUL R11, R11, 16777216 ;  /* 0x4b8000000b0b9820 */ /* 0x000fe20000400000 */
[----:B------:R-:W-:Y:S02]  /*48d0*/  FSETP.NEU.AND P1, PT, R10, RZ, PT ;  /* 0x000000ff0a00720b */ /* 0x000fe40003f2d000 */
[----:B------:R-:W-:Y:S01]  /*48e0*/  ISETP.LT.AND P0, PT, R69, 0x4, !P0 ;  /* 0x000000044500780c */ /* 0x000fe20004701270 */
[----:B--2---:R-:W-:Y:S01]  /*48f0*/  FMUL R4, R4, R11 ;  /* 0x0000000b04047220 */ /* 0x004fe20000400000 */
[----:B0-----:R-:W-:-:S04]  /*4900*/  FADD R3, -R0, R3 ;  /* 0x0000000300037221 */ /* 0x001fc80000000100 */
[----:B------:R-:W-:-:S07]  /*4910*/  FSEL R4, R4, RZ, P1 ;  /* 0x000000ff04047208 */ /* 0x000fce0000800000 */
[----:B------:R-:W-:Y:S01]  /*4920*/  @P0 STS [R69.X4+0x20], R10 ;  /* 0x0000200a45000388 */ /* 0x000fe20000004800 */
[C---:B------:R-:W-:Y:S01]  /*4930*/  FMUL R7, R3.reuse, R3 ;  /* 0x0000000303077220 */ /* 0x040fe20000400000 */
[----:B-1----:R-:W-:Y:S01]  /*4940*/  FADD R5, R2, R5 ;  /* 0x0000000502057221 */ /* 0x002fe20000000000 */
[----:B------:R-:W-:Y:S02]  /*4950*/  FFMA R0, R3, R4, R0 ;  /* 0x0000000403007223 */ /* 0x000fe40000000000 */
[----:B------:R-:W-:Y:S01]  /*4960*/  FMUL R7, R6, R7 ;  /* 0x0000000706077220 */ /* 0x000fe20000400000 */
[----:B------:R-:W-:-:S03]  /*4970*/  IMAD.MOV.U32 R3, RZ, RZ, 0x39aaaaab ;  /* 0x39aaaaabff037424 */ /* 0x000fc600078e00ff */
[----:B------:R-:W-:Y:S01]  /*4980*/  FFMA R4, R4, R7, R5 ;  /* 0x0000000704047223 */ /* 0x000fe20000000005 */
[----:B------:R0:W-:Y:S04]  /*4990*/  @P0 STS [R69.X4], R0 ;  /* 0x0000000045000388 */ /* 0x0001e80000004800 */
[----:B------:R-:W-:Y:S04]  /*49a0*/  @P0 STS [R69.X4+0x10], R4 ;  /* 0x0000100445000388 */ /* 0x000fe80000004800 */
[----:B------:R-:W-:Y:S01]  /*49b0*/  BAR.SYNC.DEFER_BLOCKING 0x0 ;  /* 0x0000000000007b1d */ /* 0x000fe20000010000 */
[----:B0-----:R-:W-:-:S05]  /*49c0*/  IMAD.MOV.U32 R0, RZ, RZ, -0x800000 ;  /* 0xff800000ff007424 */ /* 0x001fca00078e00ff */
[----:B------:R-:W0:Y:S04]  /*49d0*/  LDS R2, [0x10] ;  /* 0x00001000ff027984 */ /* 0x000e280000000800 */
[----:B------:R-:W1:Y:S01]  /*49e0*/  LDS R71, [RZ] ;  /* 0x00000000ff477984 */ /* 0x000e620000000800 */
[----:B0-----:R-:W-:-:S04]  /*49f0*/  FFMA R2, R2, R3, 9.9999999747524270788e-07 ;  /* 0x358637bd02027423 */ /* 0x001fc80000000003 */
[----:B-1----:R0:W2:Y:S03]  /*4a00*/  MUFU.RSQ R85, R2 ;  /* 0x0000000200557308 */ /* 0x0020a60000001400 */
.L_x_4:
[----:B------:R-:W-:Y:S01]  /*4a10*/  LOP3.LUT R17, R93, R116, RZ, 0xfc, !PT ;  /* 0x000000745d117212 */ /* 0x000fe200078efcff */
[----:B------:R-:W-:Y:S01]  /*4a20*/  UIMAD UR13, UR12, 0xc00, URZ ;  /* 0x00000c000c0d78a4 */ /* 0x000fe2000f8e023f */
[----:B------:R-:W-:Y:S01]  /*4a30*/  PLOP3.LUT P2, PT, PT, PT, UP1, 0x40, 0x0 ;  /* 0x000000000000781c */ /* 0x000fe20003f4e818 */
[----:B------:R-:W-:Y:S01]  /*4a40*/  IMAD.MOV.U32 R79, RZ, RZ, 0x2 ;  /* 0x00000002ff4f7424 */ /* 0x000fe200078e00ff */
[C---:B------:R-:W-:Y:S01]  /*4a50*/  ISETP.LT.U32.AND P1, PT, R17.reuse, 0xc00, PT ;  /* 0x00000c001100780c */ /* 0x040fe20003f21070 */
[----:B------:R-:W-:Y:S01]  /*4a60*/  CS2R R4, SRZ ;  /* 0x0000000000047805 */ /* 0x000fe2000001ff00 */
[C---:B------:R-:W-:Y:S01]  /*4a70*/  LEA R26, P5, R17.reuse, c[0x0][0x170], 0x1 ;  /* 0x00005c00111a7a11 */ /* 0x040fe200078a08ff */
[----:B------:R-:W-:Y:S01]  /*4a80*/  CS2R R6, SRZ ;  /* 0x0000000000067805 */ /* 0x000fe2000001ff00 */
[----:B------:R-:W-:Y:S01]  /*4a90*/  ISETP.LT.U32.AND.EX P1, PT, R72, RZ, P2, P1 ;  /* 0x000000ff4800720c */ /* 0x000fe20001721110 */
[----:B------:R-:W-:Y:S01]  /*4aa0*/  CS2R R12, SRZ ;  /* 0x00000000000c7805 */ /* 0x000fe2000001ff00 */
[C---:B------:R-:W-:Y:S01]  /*4ab0*/  ISETP.GE.U32.AND P2, PT, R17.reuse, 0xc00, PT ;  /* 0x00000c001100780c */ /* 0x040fe20003f46070 */
[----:B------:R-:W-:Y:S01]  /*4ac0*/  CS2R R8, SRZ ;  /* 0x0000000000087805 */ /* 0x000fe2000001ff00 */
[----:B0-----:R-:W-:-:S02]  /*4ad0*/  IADD3 R2, R17, UR13, RZ ;  /* 0x0000000d11027c10 */ /* 0x001fc4000fffe0ff */
[----:B------:R-:W-:Y:S01]  /*4ae0*/  ISETP.GE.U32.AND.EX P2, PT, R72, RZ, PT, P2 ;  /* 0x000000ff4800720c */ /* 0x000fe20003f46120 */
[----:B------:R-:W-:Y:S01]  /*4af0*/  CS2R R10, SRZ ;  /* 0x00000000000a7805 */ /* 0x000fe2000001ff00 */
[C---:B------:R-:W-:Y:S01]  /*4b00*/  LEA.HI.X R27, R17.reuse, c[0x0][0x174], R72, 0x1, P5 ;  /* 0x00005d00111b7a11 */ /* 0x040fe200028f0c48 */
[----:B------:R-:W-:Y:S01]  /*4b10*/  IMAD.WIDE R2, R2, R79, c[0x0][0x1a0] ;  /* 0x0000680002027625 */ /* 0x000fe200078e024f */
[----:B------:R-:W-:Y:S01]  /*4b20*/  LEA R24, P5, R17, c[0x0][0x168], 0x2 ;  /* 0x00005a0011187a11 */ /* 0x000fe200078a10ff */
[----:B------:R-:W-:-:S03]  /*4b30*/  CS2R R18, SRZ ;  /* 0x0000000000127805 */ /* 0x000fc6000001ff00 */
[----:B------:R-:W-:Y:S01]  /*4b40*/  LEA.HI.X R25, R17, c[0x0][0x16c], R72, 0x2, P5 ;  /* 0x00005b0011197a11 */ /* 0x000fe200028f1448 */
[----:B------:R0:W3:Y:S01]  /*4b50*/  @P1 LDG.E.EF.128 R4, [R2.64] ;  /* 0x0000000a02041981 */ /* 0x0000e2000c0e1d00 */
[----:B------:R-:W-:Y:S01]  /*4b60*/  CS2R R16, SRZ ;  /* 0x0000000000107805 */ /* 0x000fe2000001ff00 */
[----:B------:R-:W-:Y:S02]  /*4b70*/  CS2R R14, SRZ ;  /* 0x00000000000e7805 */ /* 0x000fe4000001ff00 */
[----:B------:R1:W4:Y:S01]  /*4b80*/  @!P2 LDG.E.EL.128 R8, [R26.64+0x6000] ;  /* 0x0060000a1a08a981 */ /* 0x000322000c2e1d00 */
[----:B------:R-:W-:-:S03]  /*4b90*/  CS2R R20, SRZ ;  /* 0x0000000000147805 */ /* 0x000fc6000001ff00 */
[----:B------:R1:W5:Y:S01]  /*4ba0*/  @!P2 LDG.E.EL.128 R16, [R26.64+0x4800] ;  /* 0x0048000a1a10a981 */ /* 0x000362000c2e1d00 */
[----:B------:R-:W-:-:S03]  /*4bb0*/  CS2R R22, SRZ ;  /* 0x0000000000167805 */ /* 0x000fc6000001ff00 */
[----:B------:R2:W5:Y:S04]  /*4bc0*/  @!P2 LDG.E.EL.128 R12, [R24.64+0xc000] ;  /* 0x00c0000a180ca981 */ /* 0x000568000c2e1d00 */
[----:B------:R2:W5:Y:S01]  /*4bd0*/  @!P2 LDG.E.EL.128 R20, [R24.64+0x9000] ;  /* 0x0090000a1814a981 */ /* 0x000562000c2e1d00 */
[----:B0-----:R-:W-:-:S05]  /*4be0*/  IADD3 R3, P5, R116, R93, RZ ;  /* 0x0000005d74037210 */ /* 0x001fca0007fbe0ff */
[----:B------:R-:W-:Y:S01]  /*4bf0*/  IMAD.X R44, RZ, RZ, R72, P5 ;  /* 0x000000ffff2c7224 */ /* 0x000fe200028e0648 */
[----:B------:R-:W-:Y:S01]  /*4c00*/  IADD3 R2, P5, R3, 0x3000, RZ ;  /* 0x0000300003027810 */ /* 0x000fe20007fbe0ff */
[----:B------:R-:W-:Y:S01]  /*4c10*/  IMAD.MOV.U32 R49, RZ, RZ, 0x4 ;  /* 0x00000004ff317424 */ /* 0x000fe200078e00ff */
[----:B------:R-:W-:Y:S02]  /*4c20*/  LOP3.LUT R42, R93, 0x3004, R116, 0xfe, !PT ;  /* 0x000030045d2a7812 */ /* 0x000fe400078efe74 */
[----:B------:R-:W-:Y:S01]  /*4c30*/  LEA R56, P6, R2, c[0x0][0x170], 0x1 ;  /* 0x00005c0002387a11 */ /* 0x000fe200078c08ff */
[----:B------:R-:W-:Y:S01]  /*4c40*/  IMAD.X R29, RZ, RZ, R44, P5 ;  /* 0x000000ffff1d7224 */ /* 0x000fe200028e062c */
[----:B--2---:R-:W-:Y:S01]  /*4c50*/  CS2R R24, SRZ ;  /* 0x0000000000187805 */ /* 0x004fe2000001ff00 */
[----:B-1----:R-:W-:Y:S01]  /*4c60*/  CS2R R26, SRZ ;  /* 0x00000000001a7805 */ /* 0x002fe2000001ff00 */
[----:B------:R-:W-:Y:S01]  /*4c70*/  IMAD.WIDE.U32 R42, R42, R49, c[0x0][0x168] ;  /* 0x00005a002a2a7625 */ /* 0x000fe200078e0031 */
[----:B------:R-:W-:Y:S01]  /*4c80*/  CS2R R32, SRZ ;  /* 0x0000000000207805 */ /* 0x000fe2000001ff00 */
[----:B------:R-:W-:Y:S01]  /*4c90*/  CS2R R34, SRZ ;  /* 0x0000000000227805 */ /* 0x000fe2000001ff00 */
[----:B------:R-:W-:-:S02]  /*4ca0*/  LEA.HI.X R57, R2, c[0x0][0x174], R29, 0x1, P6 ;  /* 0x00005d0002397a11 */ /* 0x000fc400030f0c1d */
[----:B------:R-:W-:Y:S01]  /*4cb0*/  LEA R40, P5, R2, c[0x0][0x168], 0x2 ;  /* 0x00005a0002287a11 */ /* 0x000fe200078a10ff */
[----:B------:R0:W2:Y:S01]  /*4cc0*/  @!P2 LDG.E.EL.128 R24, [R42.64] ;  /* 0x0000000a2a18a981 */ /* 0x0000a2000c2e1d00 */
[----:B------:R-:W-:-:S03]  /*4cd0*/  CS2R R30, SRZ ;  /* 0x00000000001e7805 */ /* 0x000fc6000001ff00 */
[----:B------:R1:W2:Y:S01]  /*4ce0*/  @!P2 LDG.E.EL.128 R32, [R56.64+0x10] ;  /* 0x0000100a3820a981 */ /* 0x0002a2000c2e1d00 */
[----:B------:R-:W-:Y:S02]  /*4cf0*/  LEA.HI.X R41, R2, c[0x0][0x16c], R29, 0x2, P5 ;  /* 0x00005b0002297a11 */ /* 0x000fe400028f141d */
[----:B------:R-:W-:Y:S01]  /*4d00*/  CS2R R28, SRZ ;  /* 0x00000000001c7805 */ /* 0x000fe2000001ff00 */
[----:B------:R-:W-:Y:S02]  /*4d10*/  LOP3.LUT R48, R93, 0x300c, R116, 0xfe, !PT ;  /* 0x0000300c5d307812 */ /* 0x000fe400078efe74 */
[C---:B------:R-:W-:Y:S01]  /*4d20*/  LEA R2, P5, R3.reuse, UR4, 0x2 ;  /* 0x0000000403027c11 */ /* 0x040fe2000f8a10ff */
[----:B------:R-:W-:Y:S01]  /*4d30*/  CS2R R36, SRZ ;  /* 0x0000000000247805 */ /* 0x000fe2000001ff00 */
[----:B------:R-:W-:Y:S01]  /*4d40*/  CS2R R38, SRZ ;  /* 0x0000000000267805 */ /* 0x000fe2000001ff00 */
[----:B------:R1:W2:Y:S01]  /*4d50*/  @!P2 LDG.E.EL.128 R28, [R40.64+0x20] ;  /* 0x0000200a281ca981 */ /* 0x0002a2000c2e1d00 */
[----:B------:R-:W-:Y:S01]  /*4d60*/  IMAD.WIDE.U32 R48, R48, R49, c[0x0][0x168] ;  /* 0x00005a0030307625 */ /* 0x000fe200078e0031 */
[----:B0-----:R-:W-:Y:S01]  /*4d70*/  CS2R R42, SRZ ;  /* 0x00000000002a7805 */ /* 0x001fe2000001ff00 */
[----:B------:R-:W-:-:S03]  /*4d80*/  LEA.HI.X R3, R3, UR5, R44, 0x2, P5 ;  /* 0x0000000503037c11 */ /* 0x000fc6000a8f142c */
[----:B------:R0:W2:Y:S01]  /*4d90*/  @!P2 LDG.E.EL.128 R36, [R48.64] ;  /* 0x0000000a3024a981 */ /* 0x0000a2000c2e1d00 */
[----:B-1----:R-:W-:-:S06]  /*4da0*/  CS2R R40, SRZ ;  /* 0x0000000000287805 */ /* 0x002fcc000001ff00 */
[----:B------:R1:W2:Y:S01]  /*4db0*/  @!P2 LDG.E.EL.128 R40, [R2.64+0x10] ;  /* 0x0000100a0228a981 */ /* 0x0002a2000c2e1d00 */
[----:B------:R-:W-:Y:S01]  /*4dc0*/  CS2R R44, SRZ ;  /* 0x00000000002c7805 */ /* 0x000fe2000001ff00 */
[----:B------:R-:W-:Y:S01]  /*4dd0*/  CS2R R46, SRZ ;  /* 0x00000000002e7805 */ /* 0x000fe2000001ff00 */
[----:B------:R-:W-:Y:S01]  /*4de0*/  LOP3.LUT R60, R93, 0x8, R116, 0xfe, !PT ;  /* 0x000000085d3c7812 */ /* 0x000fe200078efe74 */
[----:B0-----:R-:W-:-:S03]  /*4df0*/  CS2R R48, SRZ ;  /* 0x0000000000307805 */ /* 0x001fc6000001ff00 */
[----:B------:R-:W-:Y:S01]  /*4e00*/  IADD3 R60, R60, UR13, RZ ;  /* 0x0000000d3c3c7c10 */ /* 0x000fe2000fffe0ff */
[----:B------:R0:W2:Y:S01]  /*4e10*/  @!P2 LDG.E.EL.128 R44, [R56.64+-0x17f0] ;  /* 0xffe8100a382ca981 */ /* 0x0000a2000c2e1d00 */
[----:B------:R-:W-:Y:S01]  /*4e20*/  CS2R R50, SRZ ;  /* 0x0000000000327805 */ /* 0x000fe2000001ff00 */
[----:B------:R-:W-:Y:S02]  /*4e30*/  CS2R R58, SRZ ;  /* 0x00000000003a7805 */ /* 0x000fe4000001ff00 */
[----:B------:R-:W-:Y:S01]  /*4e40*/  IMAD.WIDE R60, R60, R79, c[0x0][0x1a0] ;  /* 0x000068003c3c7625 */ /* 0x000fe200078e024f */
[----:B------:R-:W-:Y:S02]  /*4e50*/  CS2R R52, SRZ ;  /* 0x0000000000347805 */ /* 0x000fe4000001ff00 */
[----:B------:R1:W2:Y:S01]  /*4e60*/  @!P2 LDG.E.EL.128 R48, [R2.64+0x30] ;  /* 0x0000300a0230a981 */ /* 0x0002a2000c2e1d00 */
[----:B0-----:R-:W-:Y:S01]  /*4e70*/  CS2R R56, SRZ ;  /* 0x0000000000387805 */ /* 0x001fe2000001ff00 */
[----:B------:R-:W-:-:S05]  /*4e80*/  CS2R R54, SRZ ;  /* 0x0000000000367805 */ /* 0x000fca000001ff00 */
[----:B------:R0:W2:Y:S04]  /*4e90*/  @P1 LDG.E.EF.128 R56, [R60.64] ;  /* 0x0000000a3c381981 */ /* 0x0000a8000c0e1d00 */
[----:B------:R1:W2:Y:S01]  /*4ea0*/  @!P2 LDG.E.EL.128 R52, [R2.64+0x20] ;  /* 0x0000200a0234a981 */ /* 0x0002a2000c2e1d00 */
[----:B------:R-:W-:-:S03]  /*4eb0*/  FSETP.NAN.AND P2, PT, R68, R68, PT ;  /* 0x000000444400720b */ /* 0x000fc60003f48000 */
[----:B------:R-:W-:Y:S01]  /*4ec0*/  BAR.SYNC.DEFER_BLOCKING 0x0 ;  /* 0x0000000000007b1d */ /* 0x000fe20000010000 */
[----:B---3--:R-:W-:Y:S02]  /*4ed0*/  PRMT R102, R4, 0x7632, R102 ;  /* 0x0000763204667816 */ /* 0x008fe40000000066 */
[----:B----4-:R-:W-:Y:S02]  /*4ee0*/  PRMT R106, R9, 0x7632, R106 ;  /* 0x00007632096a7816 */ /* 0x010fe4000000006a */
[----:B------:R-:W-:Y:S01]  /*4ef0*/  PRMT R103, R8, 0x7632, R103 ;  /* 0x0000763208677816 */ /* 0x000fe20000000067 */
[----:B------:R-:W-:Y:S01]  /*4f00*/  IMAD.U32 R104, R4, 0x10000, RZ ;  /* 0x0001000004687824 */ /* 0x000fe200078e00ff */
[C---:B-1----:R-:W-:Y:S01]  /*4f10*/  PRMT R3, R7.reuse, 0x7632, R3 ;  /* 0x0000763207037816 */ /* 0x042fe20000000003 */
[----:B------:R-:W-:Y:S01]  /*4f20*/  IMAD.U32 R4, R7, 0x10000, RZ ;  /* 0x0001000007047824 */ /* 0x000fe200078e00ff */
[----:B------:R-:W-:Y:S01]  /*4f30*/  PRMT R7, R5, 0x7632, R7 ;  /* 0x0000763205077816 */ /* 0x000fe20000000007 */
[----:B------:R-:W-:-:S02]  /*4f40*/  IMAD.U32 R108, R106, 0x10000, RZ ;  /* 0x000100006a6c7824 */ /* 0x000fc400078e00ff */
[----:B------:R-:W-:Y:S02]  /*4f50*/  IMAD.U32 R9, R9, 0x10000, RZ ;  /* 0x0001000009097824 */ /* 0x000fe400078e00ff */
[----:B------:R-:W-:Y:S01]  /*4f60*/  IMAD.U32 R106, R5, 0x10000, RZ ;  /* 0x00010000056a7824 */ /* 0x000fe200078e00ff */
[----:B-----5:R-:W-:Y:S01]  /*4f70*/  PRMT R5, R16, 0x7632, R5 ;  /* 0x0000763210057816 */ /* 0x020fe20000000005 */
[----:B------:R-:W-:Y:S02]  /*4f80*/  IMAD.U32 R105, R8, 0x10000, RZ ;  /* 0x0001000008697824 */ /* 0x000fe400078e00ff */
[----:B0-----:R-:W-:Y:S02]  /*4f90*/  IMAD.U32 R60, R103, 0x10000, RZ ;  /* 0x00010000673c7824 */ /* 0x001fe400078e00ff */
[----:B------:R-:W-:Y:S01]  /*4fa0*/  IMAD.U32 R61, R16, 0x10000, RZ ;  /* 0x00010000103d7824 */ /* 0x000fe200078e00ff */
[----:B------:R-:W-:Y:S01]  /*4fb0*/  PRMT R16, R17, 0x7632, R16 ;  /* 0x0000763211107816 */ /* 0x000fe20000000010 */
[----:B------:R-:W-:Y:S01]  /*4fc0*/  FADD R103, R9, R14 ;  /* 0x0000000e09677221 */ /* 0x000fe20000000000 */
[--C-:B------:R-:W-:Y:S01]  /*4fd0*/  FADD R8, R105, R12.reuse ;  /* 0x0000000c69087221 */ /* 0x100fe20000000000 */
[----:B------:R-:W-:Y:S01]  /*4fe0*/  FADD R9, R60, R13 ;  /* 0x0000000d3c097221 */ /* 0x000fe20000000000 */
[----:B------:R-:W-:Y:S01]  /*4ff0*/  FADD R14, R108, R15 ;  /* 0x0000000f6c0e7221 */ /* 0x000fe20000000000 */
[C---:B------:R-:W-:Y:S01]  /*5000*/  PRMT R12, R11.reuse, 0x7632, R12 ;  /* 0x000076320b0c7816 */ /* 0x040fe2000000000c */
[----:B------:R-:W-:Y:S01]  /*5010*/  IMAD.U32 R13, R11, 0x10000, RZ ;  /* 0x000100000b0d7824 */ /* 0x000fe200078e00ff */
[C---:B------:R-:W-:Y:S01]  /*5020*/  PRMT R11, R10.reuse, 0x7632, R11 ;  /* 0x000076320a0b7816 */ /* 0x040fe2000000000b */
[----:B------:R-:W-:Y:S01]  /*5030*/  IMAD.U32 R15, R10, 0x10000, RZ ;  /* 0x000100000a0f7824 */ /* 0x000fe200078e00ff */
[----:B------:R-:W-:Y:S01]  /*5040*/  FADD R106, -R71, R106 ;  /* 0x0000006a476a7221 */ /* 0x000fe20000000100 */
[----:B------:R-:W-:-:S02]  /*5050*/  IMAD.U32 R16, R16, 0x10000, RZ ;  /* 0x0001000010107824 */ /* 0x000fc400078e00ff */
[----:B------:R-:W-:Y:S02]  /*5060*/  IMAD.U32 R17, R17, 0x10000, RZ ;  /* 0x0001000011117824 */ /* 0x000fe400078e00ff */
[----:B------:R-:W-:Y:S01]  /*5070*/  IMAD.U32 R10, R5, 0x10000, RZ ;  /* 0x00010000050a7824 */ /* 0x000fe200078e00ff */
[----:B------:R-:W-:Y:S01]  /*5080*/  FADD R61, R61, R20 ;  /* 0x000000143d3d7221 */ /* 0x000fe20000000000 */
[----:B------:R-:W-:Y:S01]  /*5090*/  FADD R20, R16, R23 ;  /* 0x0000001710147221 */ /* 0x000fe20000000000 */
[----:B------:R-:W-:Y:S01]  /*50a0*/  FADD R22, R17, R22 ;  /* 0x0000001611167221 */ /* 0x000fe20000000000 */
[----:B------:R-:W-:Y:S01]  /*50b0*/  FADD R21, R10, R21 ;  /* 0x000000150a157221 */ /* 0x000fe20000000000 */
[----:B------:R-:W-:Y:S01]  /*50c0*/  FMUL R5, R85, R106 ;  /* 0x0000006a55057220 */ /* 0x000fe20000400000 */
[----:B------:R-:W-:Y:S01]  /*50d0*/  FADD R16, R103, 1 ;  /* 0x3f80000067107421 */ /* 0x000fe20000000000 */
[----:B------:R-:W-:Y:S01]  /*50e0*/  FADD R104, -R71, R104 ;  /* 0x0000006847687221 */ /* 0x000fe20000000100 */
[----:B------:R-:W-:Y:S01]  /*50f0*/  IMAD.U32 R10, R7, 0x10000, RZ ;  /* 0x00010000070a7824 */ /* 0x000fe200078e00ff */
[----:B------:R-:W-:Y:S01]  /*5100*/  FADD R7, R8, 1 ;  /* 0x3f80000008077421 */ /* 0x000fe20000000000 */
[----:B------:R-:W-:Y:S01]  /*5110*/  FFMA R5, R5, R16, R22 ;  /* 0x0000001005057223 */ /* 0x000fe20000000016 */
[----:B------:R-:W-:Y:S01]  /*5120*/  FMUL R104, R85, R104 ;  /* 0x0000006855687220 */ /* 0x000fe20000400000 */
[----:B------:R-:W-:Y:S01]  /*5130*/  FADD R10, -R71, R10 ;  /* 0x0000000a470a7221 */ /* 0x000fe20000000100 */
[----:B------:R-:W-:Y:S01]  /*5140*/  IMAD.U32 R102, R102, 0x10000, RZ ;  /* 0x0001000066667824 */ /* 0x000fe200078e00ff */
[----:B------:R-:W-:Y:S01]  /*5150*/  FADD R14, R14, 1 ;  /* 0x3f8000000e0e7421 */ /* 0x000fe20000000000 */
[----:B------:R-:W-:Y:S01]  /*5160*/  FFMA R8, R104, R7, R61 ;  /* 0x0000000768087223 */ /* 0x000fe2000000003d */
[----:B------:R-:W-:Y:S01]  /*5170*/  FMUL R7, R85, R10 ;  /* 0x0000000a55077220 */ /* 0x000fe20000400000 */
[CC--:B------:R-:W-:Y:S01]  /*5180*/  FSETP.GEU.AND P5, PT, R68.reuse, R5.reuse, PT ;  /* 0x000000054400720b */ /* 0x0c0fe20003fae000 */
[----:B------:R-:W-:Y:S01]  /*5190*/  FADD R102, -R71, R102 ;  /* 0x0000006647667221 */ /* 0x000fe20000000100 */
[----:B------:R-:W-:Y:S01]  /*51a0*/  FADD R9, R9, 1 ;  /* 0x3f80000009097421 */ /* 0x000fe20000000000 */
[----:B------:R-:W-:Y:S01]  /*51b0*/  FFMA R7, R7, R14, R20 ;  /* 0x0000000e07077223 */ /* 0x000fe20000000014 */
[----:B------:R-:W-:Y:S01]  /*51c0*/  FSEL R17, R68, R5, !P5 ;  /* 0x0000000544117208 */ /* 0x000fe20006800000 */
[----:B------:R-:W-:-:S03]  /*51d0*/  FMUL R102, R85, R102 ;  /* 0x0000006655667220 */ /* 0x000fc60000400000 */
[----:B------:R-:W-:Y:S01]  /*51e0*/  @P1 FSEL R68, R68, R17, P2 ;  /* 0x0000001144441208 */ /* 0x000fe20001000000 */
[----:B------:R-:W-:Y:S01]  /*51f0*/  FFMA R9, R102, R9, R21 ;  /* 0x0000000966097223 */ /* 0x000fe20000000015 */
[CC--:B------:R-:W-:Y:S02]  /*5200*/  FSETP.GT.AND P2, PT, R67.reuse, R8.reuse, PT ;  /* 0x000000084300720b */ /* 0x0c0fe40003f44000 */
[C---:B------:R-:W-:Y:S02]  /*5210*/  FSETP.GEU.AND P6, PT, R66.reuse, R7, PT ;  /* 0x000000074200720b */ /* 0x040fe40003fce000 */
[C---:B------:R-:W-:Y:S02]  /*5220*/  FSETP.NAN.AND P5, PT, R67.reuse, R67, PT ;  /* 0x000000434300720b */ /* 0x040fe40003fa8000 */
[----:B------:R-:W-:Y:S02]  /*5230*/  FSEL R16, R67, R8, P2 ;  /* 0x0000000843107208 */ /* 0x000fe40001000000 */
[----:B------:R-:W-:-:S02]  /*5240*/  FSEL R23, R66, R7, !P6 ;  /* 0x0000000742177208 */ /* 0x000fc40007000000 */
[CC--:B------:R-:W-:Y:S02]  /*5250*/  FSETP.GT.AND P6, PT, R64.reuse, R9.reuse, PT ;  /* 0x000000094000720b */ /* 0x0c0fe40003fc4000 */
[----:B------:R-:W-:Y:S02]  /*5260*/  @P1 FSEL R67, R67, R16, P5 ;  /* 0x0000001043431208 */ /* 0x000fe40002800000 */
[C---:B------:R-:W-:Y:S02]  /*5270*/  FSEL R21, R64.reuse, R9, P6 ;  /* 0x0000000940157208 */ /* 0x040fe40003000000 */
[----:B------:R-:W-:Y:S02]  /*5280*/  FSETP.NAN.AND P5, PT, R64, R64, PT ;  /* 0x000000404000720b */ /* 0x000fe40003fa8000 */
[----:B------:R-:W-:Y:S02]  /*5290*/  FSETP.NAN.AND P2, PT, R66, R66, PT ;  /* 0x000000424200720b */ /* 0x000fe40003f48000 */
[----:B------:R-:W-:-:S02]  /*52a0*/  @P1 FSEL R64, R64, R21, P5 ;  /* 0x0000001540401208 */ /* 0x000fc40002800000 */
[CC--:B------:R-:W-:Y:S02]  /*52b0*/  FSETP.GEU.AND P5, PT, R65.reuse, R8.reuse, PT ;  /* 0x000000084100720b */ /* 0x0c0fe40003fae000 */
[----:B------:R-:W-:Y:S02]  /*52c0*/  @P1 FSEL R66, R66, R23, P2 ;  /* 0x0000001742421208 */ /* 0x000fe40001000000 */
[----:B------:R-:W-:Y:S02]  /*52d0*/  FSEL R16, R65, R8, !P5 ;  /* 0x0000000841107208 */ /* 0x000fe40006800000 */
[----:B------:R-:W-:Y:S02]  /*52e0*/  FSETP.GT.AND P5, PT, R0, R7, PT ;  /* 0x000000070000720b */ /* 0x000fe40003fa4000 */
[----:B------:R-:W-:Y:S01]  /*52f0*/  FSETP.GEU.AND P2, PT, R62, R9, PT ;  /* 0x000000093e00720b */ /* 0x000fe20003f4e000 */
[----:B------:R-:W-:Y:S01]  /*5300*/  IMAD.U32 R12, R12, 0x10000, RZ ;  /* 0x000100000c0c7824 */ /* 0x000fe200078e00ff */
[----:B------:R-:W-:-:S02]  /*5310*/  FSEL R21, R0, R7, P5 ;  /* 0x0000000700157208 */ /* 0x000fc40002800000 */
[----:B------:R-:W-:Y:S02]  /*5320*/  FSETP.NAN.AND P6, PT, R65, R65, PT ;  /* 0x000000414100720b */ /* 0x000fe40003fc8000 */
[----:B------:R-:W-:Y:S02]  /*5330*/  FSEL R23, R62, R9, !P2 ;  /* 0x000000093e177208 */ /* 0x000fe40005000000 */
[----:B------:R-:W-:Y:S02]  /*5340*/  FSETP.NAN.AND P5, PT, R0, R0, PT ;  /* 0x000000000000720b */ /* 0x000fe40003fa8000 */
[----:B------:R-:W-:Y:S01]  /*5350*/  FSETP.GT.AND P2, PT, R63, R5, PT ;  /* 0x000000053f00720b */ /* 0x000fe20003f44000 */
[----:B--2---:R-:W-:Y:S01]  /*5360*/  FADD R27, R12, R27 ;  /* 0x0000001b0c1b7221 */ /* 0x004fe20000000000 */
[----:B------:R-:W-:Y:S01]  /*5370*/  @P1 FSEL R65, R65, R16, P6 ;  /* 0x0000001041411208 */ /* 0x000fe20003000000 */
[----:B------:R-:W-:Y:S01]  /*5380*/  IMAD.U32 R12, R11, 0x10000, RZ ;  /* 0x000100000b0c7824 */ /* 0x000fe200078e00ff */
[----:B------:R-:W-:Y:S01]  /*5390*/  @P1 FSEL R0, R0, R21, P5 ;  /* 0x0000001500001208 */ /* 0x000fe20002800000 */
[----:B------:R-:W-:Y:S01]  /*53a0*/  IMAD.U32 R21, R33, 0x10000, RZ ;  /* 0x0001000021157824 */ /* 0x000fe200078e00ff */
[----:B------:R-:W-:-:S02]  /*53b0*/  FSETP.NAN.AND P6, PT, R63, R63, PT ;  /* 0x0000003f3f00720b */ /* 0x000fc40003fc8000 */
[----:B------:R-:W-:Y:S02]  /*53c0*/  FSEL R16, R63, R5, P2 ;  /* 0x000000053f107208 */ /* 0x000fe40001000000 */
[----:B------:R-:W-:Y:S02]  /*53d0*/  PRMT R11, R32, 0x7632, R11 ;  /* 0x00007632200b7816 */ /* 0x000fe4000000000b */
[----:B------:R-:W-:Y:S01]  /*53e0*/  PRMT R33, R33, 0x7632, R33 ;  /* 0x0000763221217816 */ /* 0x000fe20000000021 */
[----:B------:R-:W-:Y:S01]  /*53f0*/  FADD R25, R12, R25 ;  /* 0x000000190c197221 */ /* 0x000fe20000000000 */
[----:B------:R-:W-:Y:S02]  /*5400*/  @P1 FSEL R63, R63, R16, P6 ;  /* 0x000000103f3f1208 */ /* 0x000fe40003000000 */
[----:B------:R-:W-:Y:S01]  /*5410*/  SHF.L.U32 R16, R11, 0x10, RZ ;  /* 0x000000100b107819 */ /* 0x000fe200000006ff */
[----:B------:R-:W-:Y:S01]  /*5420*/  IMAD.U32 R12, R33, 0x10000, RZ ;  /* 0x00010000210c7824 */ /* 0x000fe200078e00ff */
[----:B------:R-:W-:-:S02]  /*5430*/  PRMT R11, R35, 0x7632, R11 ;  /* 0x00007632230b7816 */ /* 0x000fc4000000000b */
[C---:B------:R-:W-:Y:S01]  /*5440*/  PRMT R2, R6.reuse, 0x7632, R2 ;  /* 0x0000763206027816 */ /* 0x040fe20000000002 */
[----:B------:R-:W-:Y:S01]  /*5450*/  IMAD.U32 R6, R6, 0x10000, RZ ;  /* 0x0001000006067824 */ /* 0x000fe200078e00ff */
[----:B------:R-:W-:Y:S01]  /*5460*/  FADD R31, R12, R31 ;  /* 0x0000001f0c1f7221 */ /* 0x000fe20000000000 */
[----:B------:R-:W-:Y:S01]  /*5470*/  IMAD.U32 R12, R11, 0x10000, RZ ;  /* 0x000100000b0c7824 */ /* 0x000fe200078e00ff */
[----:B------:R-:W-:Y:S01]  /*5480*/  FADD R24, R15, R24 ;  /* 0x000000180f187221 */ /* 0x000fe20000000000 */
[----:B------:R-:W-:Y:S01]  /*5490*/  IMAD.U32 R17, R18, 0x10000, RZ ;  /* 0x0001000012117824 */ /* 0x000fe200078e00ff */
[----:B------:R-:W-:Y:S01]  /*54a0*/  FADD R6, -R71, R6 ;  /* 0x0000000647067221 */ /* 0x000fe20000000100 */
[----:B------:R-:W-:Y:S01]  /*54b0*/  PRMT R10, R19, 0x7632, R10 ;  /* 0x00007632130a7816 */ /* 0x000fe2000000000a */
[----:B------:R-:W-:Y:S01]  /*54c0*/  FADD R39, R12, R39 ;  /* 0x000000270c277221 */ /* 0x000fe20000000000 */
[----:B------:R-:W-:Y:S01]  /*54d0*/  FADD R17, R17, R40 ;  /* 0x0000002811117221 */ /* 0x000fe20000000000 */
[----:B------:R-:W-:Y:S01]  /*54e0*/  FMUL R6, R85, R6 ;  /* 0x0000000655067220 */ /* 0x000fe20000400000 */
[----:B------:R-:W-:Y:S01]  /*54f0*/  FADD R11, R24, 1 ;  /* 0x3f800000180b7421 */ /* 0x000fe20000000000 */
[----:B------:R-:W-:Y:S01]  /*5500*/  FADD R12, -R71, R4 ;  /* 0x00000004470c7221 */ /* 0x000fe20000000100 */
[----:B------:R-:W-:Y:S01]  /*5510*/  IMAD.U32 R19, R19, 0x10000, RZ ;  /* 0x0001000013137824 */ /* 0x000fe200078e00ff */
[----:B------:R-:W-:Y:S01]  /*5520*/  FADD R13, R13, R26 ;  /* 0x0000001a0d0d7221 */ /* 0x000fe20000000000 */
[----:B------:R-:W-:Y:S01]  /*5530*/  IMAD.U32 R4, R3, 0x10000, RZ ;  /* 0x0001000003047824 */ /* 0x000fe200078e00ff */
[----:B------:R-:W-:Y:S01]  /*5540*/  FFMA R6, R6, R11, R17 ;  /* 0x0000000b06067223 */ /* 0x000fe20000000011 */
[----:B------:R-:W-:Y:S01]  /*5550*/  IMAD.U32 R10, R10, 0x10000, RZ ;  /* 0x000100000a0a7824 */ /* 0x000fe200078e00ff */
[----:B------:R-:W-:Y:S01]  /*5560*/  FMUL R3, R85, R12 ;  /* 0x0000000c55037220 */ /* 0x000fe20000400000 */
[----:B------:R-:W-:Y:S01]  /*5570*/  FADD R42, R19, R42 ;  /* 0x0000002a132a7221 */ /* 0x000fe20000000000 */
[----:B------:R-:W-:Y:S01]  /*5580*/  FADD R12, R13, 1 ;  /* 0x3f8000000d0c7421 */ /* 0x000fe20000000000 */
[----:B------:R-:W-:Y:S01]  /*5590*/  FADD R4, -R71, R4 ;  /* 0x0000000447047221 */ /* 0x000fe20000000100 */
[----:B------:R-:W-:Y:S01]  /*55a0*/  FADD R43, R10, R43 ;  /* 0x0000002b0a2b7221 */ /* 0x000fe20000000000 */
[----:B------:R-:W-:Y:S01]  /*55b0*/  PRMT R14, R18, 0x7632, R14 ;  /* 0x00007632120e7816 */ /* 0x000fe2000000000e */
[----:B------:R-:W-:Y:S01]  /*55c0*/  FFMA R3, R3, R12, R42 ;  /* 0x0000000c03037223 */ /* 0x000fe2000000002a */
[----:B------:R-:W-:Y:S01]  /*55d0*/  FSETP.NAN.AND P2, PT, R62, R62, PT ;  /* 0x0000003e3e00720b */ /* 0x000fe20003f48000 */
[----:B------:R-:W-:Y:S01]  /*55e0*/  FMUL R10, R85, R4 ;  /* 0x00000004550a7220 */ /* 0x000fe20000400000 */
[CC--:B------:R-:W-:Y:S01]  /*55f0*/  FSETP.GEU.AND P5, PT, R101.reuse, R6.reuse, PT ;  /* 0x000000066500720b */ /* 0x0c0fe20003fae000 */
[----:B------:R-:W-:Y:S01]  /*5600*/  IMAD.U32 R4, R2, 0x10000, RZ ;  /* 0x0001000002047824 */ /* 0x000fe200078e00ff */
[----:B------:R-:W-:Y:S01]  /*5610*/  @P1 FSEL R62, R62, R23, P2 ;  /* 0x000000173e3e1208 */ /* 0x000fe20001000000 */
[----:B------:R-:W-:Y:S01]  /*5620*/  IMAD.U32 R14, R14, 0x10000, RZ ;  /* 0x000100000e0e7824 */ /* 0x000fe200078e00ff */
[----:B------:R-:W-:Y:S01]  /*5630*/  FSEL R12, R101, R6, !P5 ;  /* 0x00000006650c7208 */ /* 0x000fe20006800000 */
[----:B------:R-:W-:Y:S01]  /*5640*/  FADD R4, -R71, R4 ;  /* 0x0000000447047221 */ /* 0x000fe20000000100 */
[----:B------:R-:W-:-:S02]  /*5650*/  FSETP.NAN.AND P2, PT, R101, R101, PT ;  /* 0x000000656500720b */ /* 0x000fc40003f48000 */
[-C--:B------:R-:W-:Y:S01]  /*5660*/  FSETP.GEU.AND P5, PT, R82, R3.reuse, PT ;  /* 0x000000035200720b */ /* 0x080fe20003fae000 */
[----:B------:R-:W-:Y:S01]  /*5670*/  FADD R41, R14, R41 ;  /* 0x000000290e297221 */ /* 0x000fe20000000000 */
[----:B------:R-:W-:Y:S01]  /*5680*/  @P1 FSEL R101, R101, R12, P2 ;  /* 0x0000000c65651208 */ /* 0x000fe20001000000 */
[----:B------:R-:W-:Y:S01]  /*5690*/  FMUL R4, R85, R4 ;  /* 0x0000000455047220 */ /* 0x000fe20000400000 */
[CC--:B------:R-:W-:Y:S01]  /*56a0*/  FSEL R13, R82.reuse, R3.reuse, !P5 ;  /* 0x00000003520d7208 */ /* 0x0c0fe20006800000 */
[----:B------:R-:W-:Y:S01]  /*56b0*/  FADD R11, R25, 1 ;  /* 0x3f800000190b7421 */ /* 0x000fe20000000000 */
[----:B------:R-:W-:Y:S01]  /*56c0*/  FSETP.NAN.AND P2, PT, R82, R82, PT ;  /* 0x000000525200720b */ /* 0x000fe20003f48000 */
[----:B------:R-:W-:Y:S01]  /*56d0*/  FADD R27, R27, 1 ;  /* 0x3f8000001b1b7421 */ /* 0x000fe20000000000 */
[C---:B------:R-:W-:Y:S02]  /*56e0*/  FSETP.GT.AND P5, PT, R99.reuse, R3, PT ;  /* 0x000000036300720b */ /* 0x040fe40003fa4000 */
[----:B------:R-:W-:Y:S01]  /*56f0*/  FSETP.GT.AND P6, PT, R100, R6, PT ;  /* 0x000000066400720b */ /* 0x000fe20003fc4000 */
[----:B------:R-:W-:Y:S01]  /*5700*/  FFMA R11, R4, R11, R41 ;  /* 0x0000000b040b7223 */ /* 0x000fe20000000029 */
[----:B------:R-:W-:Y:S01]  /*5710*/  @P1 FSEL R82, R82, R13, P2 ;  /* 0x0000000d52521208 */ /* 0x000fe20001000000 */
[----:B------:R-:W-:Y:S01]  /*5720*/  FFMA R2, R10, R27, R43 ;  /* 0x0000001b0a027223 */ /* 0x000fe2000000002b */
[----:B------:R-:W-:-:S02]  /*5730*/  FSEL R4, R99, R3, P5 ;  /* 0x0000000363047208 */ /* 0x000fc40002800000 */
[C---:B------:R-:W-:Y:S02]  /*5740*/  FSEL R13, R100.reuse, R6, P6 ;  /* 0x00000006640d7208 */ /* 0x040fe40003000000 */
[C---:B------:R-:W-:Y:S02]  /*5750*/  FSETP.NAN.AND P5, PT, R100.reuse, R100, PT ;  /* 0x000000646400720b */ /* 0x040fe40003fa8000 */
[----:B------:R-:W-:Y:S02]  /*5760*/  FSETP.NAN.AND P2, PT, R99, R99, PT ;  /* 0x000000636300720b */ /* 0x000fe40003f48000 */
[----:B------:R-:W-:Y:S02]  /*5770*/  @P1 FSEL R100, R100, R13, P5 ;  /* 0x0000000d64641208 */ /* 0x000fe40002800000 */
[----:B------:R-:W-:Y:S02]  /*5780*/  FSETP.GEU.AND P5, PT, R91, R2, PT ;  /* 0x000000025b00720b */ /* 0x000fe40003fae000 */
[----:B------:R-:W-:-:S02]  /*5790*/  @P1 FSEL R99, R99, R4, P2 ;  /* 0x0000000463631208 */ /* 0x000fc40001000000 */
[----:B------:R-:W-:Y:S02]  /*57a0*/  FSETP.GEU.AND P2, PT, R89, R11, PT ;  /* 0x0000000b5900720b */ /* 0x000fe40003f4e000 */
[C---:B------:R-:W-:Y:S01]  /*57b0*/  FSEL R10, R91.reuse, R2, !P5 ;  /* 0x000000025b0a7208 */ /* 0x040fe20006800000 */
[----:B------:R-:W-:Y:S01]  /*57c0*/  IMAD.U32 R15, R32, 0x10000, RZ ;  /* 0x00010000200f7824 */ /* 0x000fe200078e00ff */
[----:B------:R-:W-:Y:S02]  /*57d0*/  FSETP.NAN.AND P5, PT, R91, R91, PT ;  /* 0x0000005b5b00720b */ /* 0x000fe40003fa8000 */
[C---:B------:R-:W-:Y:S02]  /*57e0*/  FSEL R4, R89.reuse, R11, !P2 ;  /* 0x0000000b59047208 */ /* 0x040fe40005000000 */
[----:B------:R-:W-:Y:S01]  /*57f0*/  FSETP.NAN.AND P2, PT, R89, R89, PT ;  /* 0x000000595900720b */ /* 0x000fe20003f48000 */
[----:B------:R-:W-:Y:S01]  /*5800*/  FADD R28, R15, R28 ;  /* 0x0000001c0f1c7221 */ /* 0x000fe20000000000 */
[----:B------:R-:W-:Y:S01]  /*5810*/  @P1 FSEL R91, R91, R10, P5 ;  /* 0x0000000a5b5b1208 */ /* 0x000fe20002800000 */
[----:B------:R-:W-:Y:S01]  /*5820*/  IMAD.U32 R15, R34, 0x10000, RZ ;  /* 0x00010000220f7824 */ /* 0x000fe200078e00ff */
[----:B------:R-:W-:-:S02]  /*5830*/  PRMT R10, R46, 0x7632, R10 ;  /* 0x000076322e0a7816 */ /* 0x000fc4000000000a */
[----:B------:R-:W-:Y:S02]  /*5840*/  @P1 FSEL R89, R89, R4, P2 ;  /* 0x0000000459591208 */ /* 0x000fe40001000000 */
[-C--:B------:R-:W-:Y:S02]  /*5850*/  FSETP.GT.AND P5, PT, R96, R11.reuse, PT ;  /* 0x0000000b6000720b */ /* 0x080fe40003fa4000 */
[-C--:B------:R-:W-:Y:S01]  /*5860*/  FSETP.GT.AND P2, PT, R73, R2.reuse, PT ;  /* 0x000000024900720b */ /* 0x080fe20003f44000 */
[----:B------:R-:W-:Y:S01]  /*5870*/  FADD R36, R15, R36 ;  /* 0x000000240f247221 */ /* 0x000fe20000000000 */
[----:B------:R-:W-:Y:S01]  /*5880*/  IMAD.U32 R10, R10, 0x10000, RZ ;  /* 0x000100000a0a7824 */ /* 0x000fe200078e00ff */
[C---:B------:R-:W-:Y:S01]  /*5890*/  FSEL R15, R96.reuse, R11, P5 ;  /* 0x0000000b600f7208 */ /* 0x040fe20002800000 */
[----:B------:R-:W-:Y:S01]  /*58a0*/  IMAD.U32 R13, R47, 0x10000, RZ ;  /* 0x000100002f0d7824 */ /* 0x000fe200078e00ff */
[----:B------:R-:W-:Y:S01]  /*58b0*/  FSEL R4, R73, R2, P2 ;  /* 0x0000000249047208 */ /* 0x000fe20001000000 */
[----:B------:R-:W-:Y:S01]  /*58c0*/  IMAD.U32 R19, R45, 0x10000, RZ ;  /* 0x000100002d137824 */ /* 0x000fe200078e00ff */
[----:B------:R-:W-:Y:S01]  /*58d0*/  FSETP.NAN.AND P5, PT, R96, R96, PT ;  /* 0x000000606000720b */ /* 0x000fe20003fa8000 */
[----:B------:R-:W-:Y:S01]  /*58e0*/  FADD R49, R10, R49 ;  /* 0x000000310a317221 */ /* 0x000fe20000000000 */
[----:B------:R-:W-:-:S02]  /*58f0*/  FSETP.NAN.AND P2, PT, R73, R73, PT ;  /* 0x000000494900720b */ /* 0x000fc40003f48000 */
[----:B------:R-:W-:Y:S02]  /*5900*/  PRMT R47, R47, 0x7632, R47 ;  /* 0x000076322f2f7816 */ /* 0x000fe4000000002f */
[----:B------:R-:W-:Y:S01]  /*5910*/  PRMT R45, R45, 0x7632, R45 ;  /* 0x000076322d2d7816 */ /* 0x000fe2000000002d */
[----:B------:R-:W-:Y:S01]  /*5920*/  IMAD.U32 R35, R35, 0x10000, RZ ;  /* 0x0001000023237824 */ /* 0x000fe200078e00ff */
[----:B------:R-:W-:Y:S01]  /*5930*/  @P1 FSEL R96, R96, R15, P5 ;  /* 0x0000000f60601208 */ /* 0x000fe20002800000 */
[----:B------:R-:W-:Y:S01]  /*5940*/  IMAD.U32 R10, R59, 0x10000, RZ ;  /* 0x000100003b0a7824 */ /* 0x000fe200078e00ff */
[----:B------:R-:W-:Y:S01]  /*5950*/  @P1 FSEL R73, R73, R4, P2 ;  /* 0x0000000449491208 */ /* 0x000fe20001000000 */
[----:B------:R-:W-:Y:S01]  /*5960*/  FADD R15, R13, R50 ;  /* 0x000000320d0f7221 */ /* 0x000fe20000000000 */
[----:B------:R-:W-:Y:S01]  /*5970*/  IMAD.U32 R17, R44, 0x10000, RZ ;  /* 0x000100002c117824 */ /* 0x000fe200078e00ff */
[----:B------:R-:W-:Y:S01]  /*5980*/  FADD R38, R35, R38 ;  /* 0x0000002623267221 */ /* 0x000fe20000000000 */
[----:B------:R-:W-:Y:S01]  /*5990*/  IMAD.U32 R13, R46, 0x10000, RZ ;  /* 0x000100002e0d7824 */ /* 0x000fe200078e00ff */
[----:B------:R-:W-:Y:S01]  /*59a0*/  FADD R10, -R71, R10 ;  /* 0x0000000a470a7221 */ /* 0x000fe20000000100 */
[----:B------:R-:W-:-:S02]  /*59b0*/  IMAD.U32 R4, R47, 0x10000, RZ ;  /* 0x000100002f047824 */ /* 0x000fc400078e00ff */
[----:B------:R-:W-:Y:S01]  /*59c0*/  IMAD.U32 R12, R45, 0x10000, RZ ;  /* 0x000100002d0c7824 */ /* 0x000fe200078e00ff */
[----:B------:R-:W-:Y:S01]  /*59d0*/  FADD R23, R17, R52 ;  /* 0x0000003411177221 */ /* 0x000fe20000000000 */
[----:B------:R-:W-:Y:S01]  /*59e0*/  FADD R27, R13, R48 ;  /* 0x000000300d1b7221 */ /* 0x000fe20000000000 */
[----:B------:R-:W-:Y:S01]  /*59f0*/  FADD R51, R4, R51 ;  /* 0x0000003304337221 */ /* 0x000fe20000000000 */
[----:B------:R-:W-:Y:S01]  /*5a00*/  FADD R55, R12, R55 ;  /* 0x000000370c377221 */ /* 0x000fe20000000000 */
[----:B------:R-:W-:Y:S01]  /*5a10*/  PRMT R34, R34, 0x7632, R34 ;  /* 0x0000763222227816 */ /* 0x000fe20000000022 */
[----:B------:R-:W-:Y:S01]  /*5a20*/  FMUL R10, R85, R10 ;  /* 0x0000000a550a7220 */ /* 0x000fe20000400000 */
[----:B------:R-:W-:Y:S01]  /*5a30*/  PRMT R4, R59, 0x7632, R4 ;  /* 0x000076323b047816 */ /* 0x000fe20000000004 */
[----:B------:R-:W-:Y:S01]  /*5a40*/  FADD R13, R38, 1 ;  /* 0x3f800000260d7421 */ /* 0x000fe20000000000 */
[----:B------:R-:W-:Y:S02]  /*5a50*/  PRMT R12, R56, 0x7632, R12 ;  /* 0x00007632380c7816 */ /* 0x000fe4000000000c */
[----:B------:R-:W-:-:S02]  /*5a60*/  PRMT R17, R58, 0x7632, R17 ;  /* 0x000076323a117816 */ /* 0x000fc40000000011 */
[C---:B------:R-:W-:Y:S01]  /*5a70*/  PRMT R14, R57.reuse, 0x7632, R14 ;  /* 0x00007632390e7816 */ /* 0x040fe2000000000e */
[----:B------:R-:W-:Y:S01]  /*5a80*/  FADD R29, R16, R29 ;  /* 0x0000001d101d7221 */ /* 0x000fe20000000000 */
[----:B------:R-:W-:Y:S01]  /*5a90*/  PRMT R44, R44, 0x7632, R44 ;  /* 0x000076322c2c7816 */ /* 0x000fe2000000002c */
[----:B------:R-:W-:Y:S01]  /*5aa0*/  FFMA R15, R10, R13, R15 ;  /* 0x0000000d0a0f7223 */ /* 0x000fe2000000000f */
[----:B------:R-:W-:Y:S02]  /*5ab0*/  IMAD.U32 R34, R34, 0x10000, RZ ;  /* 0x0001000022227824 */ /* 0x000fe400078e00ff */
[----:B------:R-:W-:Y:S02]  /*5ac0*/  IMAD.U32 R56, R56, 0x10000, RZ ;  /* 0x0001000038387824 */ /* 0x000fe400078e00ff */
[----:B------:R-:W-:Y:S02]  /*5ad0*/  IMAD.U32 R58, R58, 0x10000, RZ ;  /* 0x000100003a3a7824 */ /* 0x000fe400078e00ff */
[----:B------:R-:W-:-:S02]  /*5ae0*/  IMAD.U32 R16, R57, 0x10000, RZ ;  /* 0x0001000039107824 */ /* 0x000fc400078e00ff */
[----:B------:R-:W-:Y:S02]  /*5af0*/  IMAD.U32 R4, R4, 0x10000, RZ ;  /* 0x0001000004047824 */ /* 0x000fe400078e00ff */
[----:B------:R-:W-:Y:S02]  /*5b00*/  IMAD.U32 R12, R12, 0x10000, RZ ;  /* 0x000100000c0c7824 */ /* 0x000fe400078e00ff */
[----:B------:R-:W-:Y:S02]  /*5b10*/  IMAD.U32 R10, R17, 0x10000, RZ ;  /* 0x00010000110a7824 */ /* 0x000fe400078e00ff */
[----:B------:R-:W-:Y:S01]  /*5b20*/  IMAD.U32 R14, R14, 0x10000, RZ ;  /* 0x000100000e0e7824 */ /* 0x000fe200078e00ff */
[----:B------:R-:W-:Y:S01]  /*5b30*/  FADD R30, R21, R30 ;  /* 0x0000001e151e7221 */ /* 0x000fe20000000000 */
[----:B------:R-:W-:Y:S01]  /*5b40*/  FADD R37, R34, R37 ;  /* 0x0000002522257221 */ /* 0x000fe20000000000 */
[----:B------:R-:W-:Y:S01]  /*5b50*/  IMAD.U32 R44, R44, 0x10000, RZ ;  /* 0x000100002c2c7824 */ /* 0x000fe200078e00ff */
[C---:B------:R-:W-:Y:S01]  /*5b60*/  FADD R56, -R71.reuse, R56 ;  /* 0x0000003847387221 */ /* 0x040fe20000000100 */
[C---:B------:R-:W-:Y:S01]  /*5b70*/  FADD R58, -R71.reuse, R58 ;  /* 0x0000003a473a7221 */ /* 0x040fe20000000100 */
[C---:B------:R-:W-:Y:S01]  /*5b80*/  FADD R16, -R71.reuse, R16 ;  /* 0x0000001047107221 */ /* 0x040fe20000000100 */
[C---:B------:R-:W-:Y:S01]  /*5b90*/  FADD R4, -R71.reuse, R4 ;  /* 0x0000000447047221 */ /* 0x040fe20000000100 */
[C---:B------:R-:W-:Y:S01]  /*5ba0*/  FADD R12, -R71.reuse, R12 ;  /* 0x0000000c470c7221 */ /* 0x040fe20000000100 */
[C---:B------:R-:W-:Y:S01]  /*5bb0*/  FADD R10, -R71.reuse, R10 ;  /* 0x0000000a470a7221 */ /* 0x040fe20000000100 */
[----:B------:R-:W-:Y:S01]  /*5bc0*/  FADD R14, -R71, R14 ;  /* 0x0000000e470e7221 */ /* 0x000fe20000000100 */
[----:B------:R-:W-:Y:S01]  /*5bd0*/  FADD R25, R19, R54 ;  /* 0x0000003613197221 */ /* 0x000fe20000000000 */
[----:B------:R-:W-:Y:S01]  /*5be0*/  FADD R53, R44, R53 ;  /* 0x000000352c357221 */ /* 0x000fe20000000000 */
[C---:B------:R-:W-:Y:S01]  /*5bf0*/  FMUL R56, R85.reuse, R56 ;  /* 0x0000003855387220 */ /* 0x040fe20000400000 */
[C---:B------:R-:W-:Y:S01]  /*5c00*/  FMUL R58, R85.reuse, R58 ;  /* 0x0000003a553a7220 */ /* 0x040fe20000400000 */
[----:B------:R-:W-:Y:S01]  /*5c10*/  FADD R19, R28, 1 ;  /* 0x3f8000001c137421 */ /* 0x000fe20000000000 */
[----:B------:R-:W-:Y:S01]  /*5c20*/  FADD R21, R36, 1 ;  /* 0x3f80000024157421 */ /* 0x000fe20000000000 */
[C---:B------:R-:W-:Y:S01]  /*5c30*/  FMUL R16, R85.reuse, R16 ;  /* 0x0000001055107220 */ /* 0x040fe20000400000 */
[----:B------:R-:W-:Y:S01]  /*5c40*/  FADD R13, R30, 1 ;  /* 0x3f8000001e0d7421 */ /* 0x000fe20000000000 */
[C---:B------:R-:W-:Y:S01]  /*5c50*/  FMUL R4, R85.reuse, R4 ;  /* 0x0000000455047220 */ /* 0x040fe20000400000 */
[C---:B------:R-:W-:Y:S01]  /*5c60*/  FMUL R12, R85.reuse, R12 ;  /* 0x0000000c550c7220 */ /* 0x040fe20000400000 */
[C---:B------:R-:W-:Y:S01]  /*5c70*/  FMUL R10, R85.reuse, R10 ;  /* 0x0000000a550a7220 */ /* 0x040fe20000400000 */
[----:B------:R-:W-:Y:S01]  /*5c80*/  FMUL R14, R85, R14 ;  /* 0x0000000e550e7220 */ /* 0x000fe20000400000 */
[----:B------:R-:W-:Y:S01]  /*5c90*/  FADD R39, R39, 1 ;  /* 0x3f80000027277421 */ /* 0x000fe20000000000 */
[----:B------:R-:W-:Y:S01]  /*5ca0*/  FADD R29, R29, 1 ;  /* 0x3f8000001d1d7421 */ /* 0x000fe20000000000 */
[----:B------:R-:W-:Y:S01]  /*5cb0*/  FADD R37, R37, 1 ;  /* 0x3f80000025257421 */ /* 0x000fe20000000000 */
[----:B------:R-:W-:Y:S01]  /*5cc0*/  FADD R31, R31, 1 ;  /* 0x3f8000001f1f7421 */ /* 0x000fe20000000000 */
[----:B------:R-:W-:Y:S01]  /*5cd0*/  FFMA R56, R56, R19, R23 ;  /* 0x0000001338387223 */ /* 0x000fe20000000017 */
[----:B------:R-:W-:Y:S01]  /*5ce0*/  FFMA R58, R58, R21, R27 ;  /* 0x000000153a3a7223 */ /* 0x000fe2000000001b */
[----:B------:R-:W-:Y:S01]  /*5cf0*/  FFMA R16, R16, R13, R25 ;  /* 0x0000000d10107223 */ /* 0x000fe20000000019 */
[----:B------:R-:W-:Y:S01]  /*5d00*/  FFMA R39, R4, R39, R51 ;  /* 0x0000002704277223 */ /* 0x000fe20000000033 */
[----:B------:R-:W-:Y:S01]  /*5d10*/  FFMA R29, R12, R29, R53 ;  /* 0x0000001d0c1d7223 */ /* 0x000fe20000000035 */
[----:B------:R-:W-:Y:S01]  /*5d20*/  FFMA R37, R10, R37, R49 ;  /* 0x000000250a257223 */ /* 0x000fe20000000031 */
[----:B------:R-:W-:Y:S01]  /*5d30*/  FFMA R31, R14, R31, R55 ;  /* 0x0000001f0e1f7223 */ /* 0x000fe20000000037 */
[----:B------:R-:W-:-:S02]  /*5d40*/  FSETP.GEU.AND P6, PT, R98, R15, PT ;  /* 0x0000000f6200720b */ /* 0x000fc40003fce000 */
[----:B------:R-:W-:Y:S02]  /*5d50*/  FSETP.GT.AND P5, PT, R84, R15, PT ;  /* 0x0000000f5400720b */ /* 0x000fe40003fa4000 */
[----:B------:R-:W-:Y:S02]  /*5d60*/  F2FP.BF16.PACK_AB R5, R7, R5 ;  /* 0x000000050705723e */ /* 0x000fe400000010ff */
[----:B------:R-:W-:Y:S02]  /*5d70*/  F2FP.BF16.PACK_AB R4, R9, R8 ;  /* 0x000000080904723e */ /* 0x000fe400000010ff */
[----:B------:R-:W-:Y:S02]  /*5d80*/  F2FP.BF16.PACK_AB R7, R2, R3 ;  /* 0x000000030207723e */ /* 0x000fe400000010ff */
[-C--:B------:R-:W-:Y:S02]  /*5d90*/  FSEL R3, R98, R15.reuse, !P6 ;  /* 0x0000000f62037208 */ /* 0x080fe40007000000 */
[----:B------:R-:W-:-:S02]  /*5da0*/  FSEL R9, R84, R15, P5 ;  /* 0x0000000f54097208 */ /* 0x000fc40002800000 */
[----:B------:R-:W-:Y:S02]  /*5db0*/  F2FP.BF16.PACK_AB R6, R11, R6 ;  /* 0x000000060b06723e */ /* 0x000fe400000010ff */
[----:B------:R-:W-:Y:S02]  /*5dc0*/  F2FP.BF16.PACK_AB R15, R39, R15 ;  /* 0x0000000f270f723e */ /* 0x000fe400000010ff */
[----:B------:R-:W-:Y:S02]  /*5dd0*/  F2FP.BF16.PACK_AB R14, R37, R58 ;  /* 0x0000003a250e723e */ /* 0x000fe400000010ff */
[----:B------:R-:W-:Y:S02]  /*5de0*/  F2FP.BF16.PACK_AB R13, R31, R16 ;  /* 0x000000101f0d723e */ /* 0x000fe400000010ff */
[----:B------:R-:W-:Y:S01]  /*5df0*/  F2FP.BF16.PACK_AB R12, R29, R56 ;  /* 0x000000381d0c723e */ /* 0x000fe200000010ff */
[----:B------:R0:W-:Y:S04]  /*5e00*/  STS.128 [R76], R4 ;  /* 0x000000044c007388 */ /* 0x0001e80000000c00 */
[----:B------:R1:W-:Y:S04]  /*5e10*/  STS.128 [R76+0x10], R12 ;  /* 0x0000100c4c007388 */ /* 0x0003e80000000c00 */
[----:B------:R-:W-:Y:S01]  /*5e20*/  BAR.SYNC.DEFER_BLOCKING 0x0 ;  /* 0x0000000000007b1d */ /* 0x000fe20000010000 */
[----:B------:R-:W-:-:S02]  /*5e30*/  FSETP.NAN.AND P6, PT, R84, R84, PT ;  /* 0x000000545400720b */ /* 0x000fc40003fc8000 */
[-C--:B------:R-:W-:Y:S02]  /*5e40*/  FSETP.GT.AND P5, PT, R95, R58.reuse, PT ;  /* 0x0000003a5f00720b */ /* 0x080fe40003fa4000 */
[----:B------:R-:W-:Y:S02]  /*5e50*/  @P1 FSEL R84, R84, R9, P6 ;  /* 0x0000000954541208 */ /* 0x000fe40003000000 */
[C---:B------:R-:W-:Y:S02]  /*5e60*/  FSETP.GEU.AND P6, PT, R97.reuse, R58, PT ;  /* 0x0000003a6100720b */ /* 0x040fe40003fce000 */
[----:B------:R-:W-:Y:S02]  /*5e70*/  FSETP.NAN.AND P2, PT, R98, R98, PT ;  /* 0x000000626200720b */ /* 0x000fe40003f48000 */
[-C--:B------:R-:W-:Y:S02]  /*5e80*/  FSEL R2, R97, R58.reuse, !P6 ;  /* 0x0000003a61027208 */ /* 0x080fe40007000000 */
[----:B0-----:R-:W-:-:S02]  /*5e90*/  FSEL R4, R95, R58, P5 ;  /* 0x0000003a5f047208 */ /* 0x001fc40002800000 */
[----:B------:R-:W-:Y:S02]  /*5ea0*/  FSETP.NAN.AND P6, PT, R95, R95, PT ;  /* 0x0000005f5f00720b */ /* 0x000fe40003fc8000 */
[----:B------:R-:W-:Y:S02]  /*5eb0*/  FSETP.GEU.AND P5, PT, R80, R16, PT ;  /* 0x000000105000720b */ /* 0x000fe40003fae000 */
[----:B------:R-:W-:Y:S02]  /*5ec0*/  @P1 FSEL R98, R98, R3, P2 ;  /* 0x0000000362621208 */ /* 0x000fe40001000000 */
[----:B------:R-:W-:Y:S02]  /*5ed0*/  FSETP.NAN.AND P2, PT, R97, R97, PT ;  /* 0x000000616100720b */ /* 0x000fe40003f48000 */
[----:B------:R-:W-:Y:S01]  /*5ee0*/  @P1 FSEL R95, R95, R4, P6 ;  /* 0x000000045f5f1208 */ /* 0x000fe20003000000 */
[----:B------:R-:W-:Y:S01]  /*5ef0*/  LDS.128 R8, [R78+0x800] ;  /* 0x000800004e087984 */ /* 0x000fe20000000c00 */
[----:B------:R-:W-:-:S02]  /*5f00*/  FSEL R5, R80, R16, !P5 ;  /* 0x0000001050057208 */ /* 0x000fc40006800000 */
[----:B------:R-:W-:Y:S02]  /*5f10*/  FSETP.NAN.AND P6, PT, R80, R80, PT ;  /* 0x000000505000720b */ /* 0x000fe40003fc8000 */
[----:B------:R-:W-:Y:S02]  /*5f20*/  @P1 FSEL R97, R97, R2, P2 ;  /* 0x0000000261611208 */ /* 0x000fe40001000000 */
[-C--:B------:R-:W-:Y:S02]  /*5f30*/  FSETP.GEU.AND P2, PT, R90, R39.reuse, PT ;  /* 0x000000275a00720b */ /* 0x080fe40003f4e000 */
[----:B------:R-:W-:Y:S02]  /*5f40*/  FSETP.GT.AND P5, PT, R77, R39, PT ;  /* 0x000000274d00720b */ /* 0x000fe40003fa4000 */
[----:B------:R-:W-:Y:S02]  /*5f50*/  @P1 FSEL R80, R80, R5, P6 ;  /* 0x0000000550501208 */ /* 0x000fe40003000000 */
[----:B------:R-:W0:Y:S01]  /*5f60*/  LDS.128 R4, [R78] ;  /* 0x000000004e047984 */ /* 0x000e220000000c00 */
[----:B------:R-:W-:-:S02]  /*5f70*/  FSEL R3, R90, R39, !P2 ;  /* 0x000000275a037208 */ /* 0x000fc40005000000 */
[----:B------:R-:W-:Y:S02]  /*5f80*/  FSEL R2, R77, R39, P5 ;  /* 0x000000274d027208 */ /* 0x000fe40002800000 */
[C---:B------:R-:W-:Y:S02]  /*5f90*/  FSETP.NAN.AND P2, PT, R90.reuse, R90, PT ;  /* 0x0000005a5a00720b */ /* 0x040fe40003f48000 */
[CC--:B------:R-:W-:Y:S02]  /*5fa0*/  FSETP.GT.AND P5, PT, R83.reuse, R16.reuse, PT ;  /* 0x000000105300720b */ /* 0x0c0fe40003fa4000 */
[----:B------:R-:W-:Y:S02]  /*5fb0*/  @P1 FSEL R90, R90, R3, P2 ;  /* 0x000000035a5a1208 */ /* 0x000fe40001000000 */
[----:B------:R-:W-:Y:S02]  /*5fc0*/  FSETP.GEU.AND P6, PT, R86, R37, PT ;  /* 0x000000255600720b */ /* 0x000fe40003fce000 */
[----:B------:R-:W-:-:S02]  /*5fd0*/  FSEL R16, R83, R16, P5 ;  /* 0x0000001053107208 */ /* 0x000fc40002800000 */
[----:B------:R-:W-:Y:S02]  /*5fe0*/  FSETP.NAN.AND P2, PT, R83, R83, PT ;  /* 0x000000535300720b */ /* 0x000fe40003f48000 */
[----:B------:R-:W-:Y:S02]  /*5ff0*/  FSETP.NAN.AND P5, PT, R77, R77, PT ;  /* 0x0000004d4d00720b */ /* 0x000fe40003fa8000 */
[C---:B------:R-:W-:Y:S02]  /*6000*/  FSEL R3, R86.reuse, R37, !P6 ;  /* 0x0000002556037208 */ /* 0x040fe40007000000 */
[----:B------:R-:W-:Y:S02]  /*6010*/  FSETP.NAN.AND P6, PT, R86, R86, PT ;  /* 0x000000565600720b */ /* 0x000fe40003fc8000 */
[----:B------:R-:W-:Y:S02]  /*6020*/  @P1 FSEL R83, R83, R16, P2 ;  /* 0x0000001053531208 */ /* 0x000fe40001000000 */
[----:B------:R-:W-:-:S02]  /*6030*/  @P1 FSEL R77, R77, R2, P5 ;  /* 0x000000024d4d1208 */ /* 0x000fc40002800000 */
[----:B------:R-:W-:Y:S02]  /*6040*/  FSETP.GEU.AND P5, PT, R74, R56, PT ;  /* 0x000000384a00720b */ /* 0x000fe40003fae000 */
[----:B------:R-:W-:Y:S02]  /*6050*/  FSETP.GT.AND P2, PT, R88, R37, PT ;  /* 0x000000255800720b */ /* 0x000fe40003f44000 */
[----:B------:R-:W-:Y:S02]  /*6060*/  @P1 FSEL R86, R86, R3, P6 ;  /* 0x0000000356561208 */ /* 0x000fe40003000000 */
[C---:B------:R-:W-:Y:S02]  /*6070*/  FSETP.NAN.AND P6, PT, R74.reuse, R74, PT ;  /* 0x0000004a4a00720b */ /* 0x040fe40003fc8000 */
[----:B------:R-:W-:Y:S02]  /*6080*/  FSEL R3, R74, R56, !P5 ;  /* 0x000000384a037208 */ /* 0x000fe40006800000 */
[----:B------:R-:W-:-:S02]  /*6090*/  FSEL R37, R88, R37, P2 ;  /* 0x0000002558257208 */ /* 0x000fc40001000000 */
[CC--:B------:R-:W-:Y:S02]  /*60a0*/  FSETP.GT.AND P2, PT, R81.reuse, R56.reuse, PT ;  /* 0x000000385100720b */ /* 0x0c0fe40003f44000 */
[----:B------:R-:W-:Y:S02]  /*60b0*/  FSETP.GEU.AND P5, PT, R92, R31, PT ;  /* 0x0000001f5c00720b */ /* 0x000fe40003fae000 */
[----:B------:R-:W-:Y:S02]  /*60c0*/  @P1 FSEL R74, R74, R3, P6 ;  /* 0x000000034a4a1208 */ /* 0x000fe40003000000 */
[C---:B------:R-:W-:Y:S02]  /*60d0*/  FSEL R56, R81.reuse, R56, P2 ;  /* 0x0000003851387208 */ /* 0x040fe40001000000 */
[----:B------:R-:W-:Y:S02]  /*60e0*/  FSEL R3, R92, R31, !P5 ;  /* 0x0000001f5c037208 */ /* 0x000fe40006800000 */
[----:B------:R-:W-:-:S02]  /*60f0*/  FSETP.NAN.AND P6, PT, R81, R81, PT ;  /* 0x000000515100720b */ /* 0x000fc40003fc8000 */
[----:B------:R-:W-:Y:S02]  /*6100*/  FSETP.NAN.AND P2, PT, R88, R88, PT ;  /* 0x000000585800720b */ /* 0x000fe40003f48000 */
[----:B------:R-:W-:Y:S02]  /*6110*/  FSETP.NAN.AND P5, PT, R92, R92, PT ;  /* 0x0000005c5c00720b */ /* 0x000fe40003fa8000 */
[----:B------:R-:W-:Y:S02]  /*6120*/  LOP3.LUT R2, R93, 0x400, R115, 0xfe, !PT ;  /* 0x000004005d027812 */ /* 0x000fe400078efe73 */
[----:B------:R-:W-:Y:S02]  /*6130*/  @P1 FSEL R81, R81, R56, P6 ;  /* 0x0000003851511208 */ /* 0x000fe40003000000 */
[----:B------:R-:W-:Y:S02]  /*6140*/  @P1 FSEL R88, R88, R37, P2 ;  /* 0x0000002558581208 */ /* 0x000fe40001000000 */
[----:B------:R-:W-:-:S02]  /*6150*/  @P1 FSEL R92, R92, R3, P5 ;  /* 0x000000035c5c1208 */ /* 0x000fc40002800000 */
[----:B-1----:R-:W-:Y:S02]  /*6160*/  LOP3.LUT R12, R115, UR13, RZ, 0xfc, !PT ;  /* 0x0000000d730c7c12 */ /* 0x002fe4000f8efcff */
[----:B------:R-:W-:Y:S02]  /*6170*/  PLOP3.LUT P5, PT, PT, PT, UP1, 0x80, 0x0 ;  /* 0x000000000000781c */ /* 0x000fe40003faf018 */
[----:B------:R-:W-:Y:S02]  /*6180*/  PLOP3.LUT P6, PT, PT, PT, UP1, 0x40, 0x0 ;  /* 0x000000000000781c */ /* 0x000fe40003fce818 */
[----:B------:R-:W-:Y:S01]  /*6190*/  ISETP.LT.U32.AND P2, PT, R2, 0xc00, PT ;  /* 0x00000c000200780c */ /* 0x000fe20003f41070 */
[----:B------:R-:W-:-:S03]  /*61a0*/  IMAD.IADD R12, R12, 0x1, R93 ;  /* 0x000000010c0c7824 */ /* 0x000fc600078e025d */
[----:B------:R-:W-:Y:S02]  /*61b0*/  ISETP.LT.U32.AND.EX P2, PT, R72, RZ, P6, P2 ;  /* 0x000000ff4800720c */ /* 0x000fe40003741120 */
[----:B------:R-:W-:Y:S01]  /*61c0*/  IADD3 R14, R2, UR13, RZ ;  /* 0x0000000d020e7c10 */ /* 0x000fe2000fffe0ff */
[----:B------:R-:W-:-:S04]  /*61d0*/  IMAD.WIDE R2, R12, R79, c[0x0][0x1a8] ;  /* 0x00006a000c027625 */ /* 0x000fc800078e024f */
[----:B------:R-:W-:Y:S01]  /*61e0*/  IMAD.WIDE R12, R14, R79, c[0x0][0x1a8] ;  /* 0x00006a000e0c7625 */ /* 0x000fe200078e024f */
[----:B0-----:R0:W-:Y:S01]  /*61f0*/  @!P5 STG.E.128 [R2.64], R4 ;  /* 0x000000040200d986 */ /* 0x0011e2000c101d0a */
[----:B------:R-:W-:-:S04]  /*6200*/  FSETP.GT.AND P5, PT, R87, R31, PT ;  /* 0x0000001f5700720b */ /* 0x000fc80003fa4000 */
[----:B------:R1:W-:Y:S01]  /*6210*/  @P2 STG.E.128 [R12.64], R8 ;  /* 0x000000080c002986 */ /* 0x0003e2000c101d0a */
[C---:B------:R-:W-:Y:S02]  /*6220*/  FSEL R14, R87.reuse, R31, P5 ;  /* 0x0000001f570e7208 */ /* 0x040fe40002800000 */
[----:B------:R-:W-:-:S04]  /*6230*/  FSETP.NAN.AND P2, PT, R87, R87, PT ;  /* 0x000000575700720b */ /* 0x000fc80003f48000 */
[----:B------:R-:W-:Y:S02]  /*6240*/  @P1 FSEL R87, R87, R14, P2 ;  /* 0x0000000e57571208 */ /* 0x000fe40001000000 */
[----:B------:R-:W-:Y:S02]  /*6250*/  PLOP3.LUT P2, PT, PT, PT, UP0, 0x80, 0x0 ;  /* 0x000000000000781c */ /* 0x000fe40003f4f008 */
[CC--:B------:R-:W-:Y:S02]  /*6260*/  FSETP.GEU.AND P6, PT, R94.reuse, R29.reuse, PT ;  /* 0x0000001d5e00720b */ /* 0x0c0fe40003fce000 */
[C---:B------:R-:W-:Y:S02]  /*6270*/  FSETP.NAN.AND P5, PT, R94.reuse, R94, PT ;  /* 0x0000005e5e00720b */ /* 0x040fe40003fa8000 */
[-C--:B------:R-:W-:Y:S02]  /*6280*/  FSEL R15, R94, R29.reuse, !P6 ;  /* 0x0000001d5e0f7208 */ /* 0x080fe40007000000 */
[----:B------:R-:W-:-:S02]  /*6290*/  FSETP.GT.AND P6, PT, R75, R29, PT ;  /* 0x0000001d4b00720b */ /* 0x000fc40003fc4000 */
[----:B------:R-:W-:Y:S01]  /*62a0*/  @P1 FSEL R94, R94, R15, P5 ;  /* 0x0000000f5e5e1208 */ /* 0x000fe20002800000 */
[----:B------:R-:W-:Y:S01]  /*62b0*/  UPLOP3.LUT UP0, UPT, UPT, UPT, UPT, 0x40, 0x0 ;  /* 0x000000000000789c */ /* 0x000fe20003f0e870 */
[C---:B0-----:R-:W-:Y:S02]  /*62c0*/  FSEL R2, R75.reuse, R29, P6 ;  /* 0x0000001d4b027208 */ /* 0x041fe40003000000 */
[----:B------:R-:W-:Y:S01]  /*62d0*/  FSETP.NAN.AND P5, PT, R75, R75, PT ;  /* 0x0000004b4b00720b */ /* 0x000fe20003fa8000 */
[----:B------:R-:W-:-:S03]  /*62e0*/  IMAD.MOV.U32 R93, RZ, RZ, 0x800 ;  /* 0x00000800ff5d7424 */ /* 0x000fc600078e00ff */
[----:B------:R-:W-:Y:S01]  /*62f0*/  @P1 FSEL R75, R75, R2, P5 ;  /* 0x000000024b4b1208 */ /* 0x000fe20002800000 */
[----:B-1----:R-:W-:Y:S01]  /*6300*/  @!P2 CALL.REL.NOINC `(.L_x_3) ;  /* 0x000000100000a944 */ /* 0x002fe20003c00000 */
[----:B------:R-:W-:Y:S05]  /*6310*/  BRA `(.L_x_4) ;  /* 0xffffe6f000007947 */ /* 0x000fea000383ffff */
.L_x_3:
[C---:B------:R-:W-:Y:S01]  /*6320*/  FSETP.NAN.AND P1, PT, R65.reuse, R65, PT ;  /* 0x000000414100720b */ /* 0x040fe20003f28000 */
[----:B------:R-:W-:Y:S01]  /*6330*/  BAR.SYNC.DEFER_BLOCKING 0x0 ;  /* 0x0000000000007b1d */ /* 0x000fe20000010000 */
[CC--:B------:R-:W-:Y:S01]  /*6340*/  FSETP.GEU.AND P2, PT, R65.reuse, R62.reuse, PT ;  /* 0x0000003e4100720b */ /* 0x0c0fe20003f4e000 */
[----:B------:R-:W-:Y:S01]  /*6350*/  USHF.R.S32.HI UR5, URZ, 0x1f, UR12 ;  /* 0x0000001f3f057899 */ /* 0x000fe2000801140c */
[C---:B------:R-:W-:Y:S01]  /*6360*/  FSEL R62, R65.reuse, R62, P1 ;  /* 0x0000003e413e7208 */ /* 0x040fe20000800000 */
[----:B------:R-:W-:Y:S01]  /*6370*/  USHF.L.U32 UR4, UR12, 0x1, URZ ;  /* 0x000000010c047899 */ /* 0x000fe2000800063f */
[----:B------:R-:W-:Y:S01]  /*6380*/  IMAD.MOV.U32 R7, RZ, RZ, 0x3e800000 ;  /* 0x3e800000ff077424 */ /* 0x000fe200078e00ff */
[----:B------:R-:W-:Y:S01]  /*6390*/  ULDC.64 UR6, c[0x0][0x1b0] ;  /* 0x00006c0000067ab9 */ /* 0x000fe20000000a00 */
[----:B------:R-:W-:Y:S01]  /*63a0*/  FSEL R65, R65, R62, !P2 ;  /* 0x0000003e41417208 */ /* 0x000fe20005000000 */
[----:B------:R-:W-:Y:S01]  /*63b0*/  ULDC.64 UR8, c[0x0][0x1b8] ;  /* 0x00006e0000087ab9 */ /* 0x000fe20000000a00 */
[----:B------:R-:W-:Y:S01]  /*63c0*/  LOP3.LUT R14, R116, 0x8, RZ, 0xfc, !PT ;  /* 0x00000008740e7812 */ /* 0x000fe200078efcff */
[----:B------:R-:W-:Y:S01]  /*63d0*/  USHF.L.U64.HI UR5, UR12, 0x1, UR5 ;  /* 0x000000010c057899 */ /* 0x000fe20008010205 */
[C---:B------:R-:W-:Y:S01]  /*63e0*/  FSETP.GEU.AND P2, PT, R65.reuse, R68, PT ;  /* 0x000000444100720b */ /* 0x040fe20003f4e000 */
[----:B------:R-:W-:Y:S01]  /*63f0*/  UIADD3 UR6, UP0, UR4, UR6, URZ ;  /* 0x0000000604067290 */ /* 0x000fe2000ff1e03f */
[----:B------:R-:W-:Y:S01]  /*6400*/  FSETP.NAN.AND P1, PT, R65, R65, PT ;  /* 0x000000414100720b */ /* 0x000fe20003f28000 */
[----:B------:R-:W-:Y:S01]  /*6410*/  UIADD3 UR4, UP2, UR4, UR8, URZ ;  /* 0x0000000804047290 */ /* 0x000fe2000ff5e03f */
[----:B------:R-:W-:Y:S01]  /*6420*/  IADD3 R14, R14, UR13, RZ ;  /* 0x0000000d0e0e7c10 */ /* 0x000fe2000fffe0ff */
[----:B------:R-:W-:-:S02]  /*6430*/  UIADD3.X UR7, UR5, UR7, URZ, UP0, !UPT ;  /* 0x0000000705077290 */ /* 0x000fc400087fe43f */
[----:B------:R-:W-:Y:S02]  /*6440*/  UIADD3.X UR5, UR5, UR9, URZ, UP2, !UPT ;  /* 0x0000000905057290 */ /* 0x000fe400097fe43f */
[----:B------:R-:W-:-:S04]  /*6450*/  UPLOP3.LUT UP0, UPT, UPT, UPT, UPT, 0x80, 0x0 ;  /* 0x000000000000789c */ /* 0x000fc80003f0f070 */
[----:B------:R-:W-:-:S04]  /*6460*/  @P2 FSEL R65, R65, R68, P1 ;  /* 0x0000004441412208 */ /* 0x000fc80000800000 */
[C---:B------:R-:W-:Y:S02]  /*6470*/  FSETP.GEU.AND P2, PT, R65.reuse, R66, PT ;  /* 0x000000424100720b */ /* 0x040fe40003f4e000 */
[----:B------:R-:W-:-:S11]  /*6480*/  FSETP.NAN.AND P1, PT, R65, R65, PT ;  /* 0x000000414100720b */ /* 0x000fd60003f28000 */
        /* <DEDUP_REMOVED lines=12> */
[----:B------:R-:W-:Y:S02]  /*6550*/  @P2 FSEL R65, R65, R91, P1 ;  /* 0x0000005b41412208 */ /* 0x000fe40000800000 */
[----:B------:R-:W-:Y:S02]  /*6560*/  FSETP.NAN.AND P2, PT, R67, R67, PT ;  /* 0x000000434300720b */ /* 0x000fe40003f48000 */
[C---:B------:R-:W-:Y:S02]  /*6570*/  FSETP.GEU.AND P5, PT, R65.reuse, R74, PT ;  /* 0x0000004a4100720b */ /* 0x040fe40003fae000 */
[----:B------:R-:W-:-:S11]  /*6580*/  FSETP.NAN.AND P1, PT, R65, R65, PT ;  /* 0x000000414100720b */ /* 0x000fd60003f28000 */
[----:B------:R-:W-:Y:S02]  /*6590*/  @P5 FSEL R65, R65, R74, P1 ;  /* 0x0000004a41415208 */ /* 0x000fe40000800000 */
[----:B------:R-:W-:Y:S02]  /*65a0*/  FSETP.GT.AND P1, PT, R67, R64, PT ;  /* 0x000000404300720b */ /* 0x000fe40003f24000 */
[----:B------:R-:W-:Y:S02]  /*65b0*/  FSETP.GEU.AND P5, PT, R65, R94, PT ;  /* 0x0000005e4100720b */ /* 0x000fe40003fae000 */
[----:B------:R-:W-:-:S04]  /*65c0*/  FSEL R64, R67, R64, P2 ;  /* 0x0000004043407208 */ /* 0x000fc80001000000 */
[----:B------:R-:W-:Y:S02]  /*65d0*/  FSEL R64, R67, R64, P1 ;  /* 0x0000004043407208 */ /* 0x000fe40000800000 */
[----:B------:R-:W-:Y:S02]  /*65e0*/  FSETP.NAN.AND P1, PT, R65, R65, PT ;  /* 0x000000414100720b */ /* 0x000fe40003f28000 */
[----:B------:R-:W-:-:S03]  /*65f0*/  FSETP.GT.AND P2, PT, R64, R63, PT ;  /* 0x0000003f4000720b */ /* 0x000fc60003f44000 */
[----:B------:R-:W-:Y:S02]  /*6600*/  @P5 FSEL R65, R65, R94, P1 ;  /* 0x0000005e41415208 */ /* 0x000fe40000800000 */
[----:B------:R-:W-:Y:S02]  /*6610*/  FSETP.NAN.AND P5, PT, R64, R64, PT ;  /* 0x000000404000720b */ /* 0x000fe40003fa8000 */
[----:B------:R-:W-:-:S06]  /*6620*/  FSETP.GEU.AND P1, PT, R65, R80, PT ;  /* 0x000000504100720b */ /* 0x000fcc0003f2e000 */
[----:B------:R-:W-:Y:S02]  /*6630*/  @!P2 FSEL R64, R64, R63, P5 ;  /* 0x0000003f4040a208 */ /* 0x000fe40002800000 */
        /* <DEDUP_REMOVED lines=33> */
[----:B------:R-:W-:-:S03]  /*6850*/  FSETP.NAN.AND P1, PT, R64, R64, PT ;  /* 0x000000404000720b */ /* 0x000fc60003f28000 */
[----:B------:R-:W0:Y:S05]  /*6860*/  SHFL.BFLY PT, R0, R65, 0x10, 0x1f ;  /* 0x0e001f0041007f89 */ /* 0x000e2a00000e0000 */
[----:B------:R-:W-:Y:S02]  /*6870*/  @!P5 FSEL R64, R64, R81, P1 ;  /* 0x000000514040d208 */ /* 0x000fe40000800000 */
[----:B------:R-:W-:Y:S02]  /*6880*/  FSETP.NAN.AND P1, PT, R65, R65, PT ;  /* 0x000000414100720b */ /* 0x000fe40003f28000 */
[C---:B------:R-:W-:Y:S02]  /*6890*/  FSETP.GT.AND P2, PT, R64.reuse, R75, PT ;  /* 0x0000004b4000720b */ /* 0x040fe40003f44000 */
[----:B------:R-:W-:-:S11]  /*68a0*/  FSETP.NAN.AND P5, PT, R64, R64, PT ;  /* 0x000000404000720b */ /* 0x000fd60003fa8000 */
[----:B------:R-:W-:Y:S02]  /*68b0*/  @!P2 FSEL R64, R64, R75, P5 ;  /* 0x0000004b4040a208 */ /* 0x000fe40002800000 */
[CC--:B0-----:R-:W-:Y:S02]  /*68c0*/  FSETP.GEU.AND P5, PT, R65.reuse, R0.reuse, PT ;  /* 0x000000004100720b */ /* 0x0c1fe40003fae000 */
[C---:B------:R-:W-:Y:S02]  /*68d0*/  FSETP.GT.AND P2, PT, R64.reuse, R83, PT ;  /* 0x000000534000720b */ /* 0x040fe40003f44000 */
[----:B------:R-:W-:Y:S02]  /*68e0*/  @!P1 FSEL R65, R65, R0, !P5 ;  /* 0x0000000041419208 */ /* 0x000fe40006800000 */
[----:B------:R-:W-:-:S03]  /*68f0*/  FSETP.NAN.AND P1, PT, R64, R64, PT ;  /* 0x000000404000720b */ /* 0x000fc60003f28000 */
[----:B------:R-:W0:Y:S06]  /*6900*/  SHFL.BFLY PT, R0, R65, 0x8, 0x1f ;  /* 0x0d001f0041007f89 */ /* 0x000e2c00000e0000 */
[----:B------:R-:W-:-:S04]  /*6910*/  @!P2 FSEL R64, R64, R83, P1 ;  /* 0x000000534040a208 */ /* 0x000fc80000800000 */
[C---:B------:R-:W-:Y:S02]  /*6920*/  FSETP.GT.AND P1, PT, R64.reuse, R87, PT ;  /* 0x000000574000720b */ /* 0x040fe40003f24000 */
[----:B------:R-:W-:-:S11]  /*6930*/  FSETP.NAN.AND P2, PT, R64, R64, PT ;  /* 0x000000404000720b */ /* 0x000fd60003f48000 */
[----:B------:R-:W-:Y:S02]  /*6940*/  @!P1 FSEL R64, R64, R87, P2 ;  /* 0x0000005740409208 */ /* 0x000fe40001000000 */
[C---:B0-----:R-:W-:Y:S02]  /*6950*/  FSETP.GEU.AND P6, PT, R65.reuse, R0, PT ;  /* 0x000000004100720b */ /* 0x041fe40003fce000 */
[C---:B------:R-:W-:Y:S02]  /*6960*/  FSETP.GT.AND P2, PT, R64.reuse, R95, PT ;  /* 0x0000005f4000720b */ /* 0x040fe40003f44000 */
[----:B------:R-:W-:Y:S02]  /*6970*/  FSETP.NAN.AND P1, PT, R65, R65, PT ;  /* 0x000000414100720b */ /* 0x000fe40003f28000 */
[----:B------:R-:W-:-:S07]  /*6980*/  FSETP.NAN.AND P5, PT, R64, R64, PT ;  /* 0x000000404000720b */ /* 0x000fce0003fa8000 */
[----:B------:R-:W-:Y:S02]  /*6990*/  @P6 FSEL R65, R65, R0, P1 ;  /* 0x0000000041416208 */ /* 0x000fe40000800000 */
[----:B------:R-:W-:-:S03]  /*69a0*/  @!P2 FSEL R64, R64, R95, P5 ;  /* 0x0000005f4040a208 */ /* 0x000fc60002800000 */
[----:B------:R-:W0:Y:S01]  /*69b0*/  SHFL.BFLY PT, R0, R65, 0x4, 0x1f ;  /* 0x0c801f0041007f89 */ /* 0x000e2200000e0000 */
[C---:B------:R-:W-:Y:S02]  /*69c0*/  FSETP.GT.AND P1, PT, R64.reuse, R88, PT ;  /* 0x000000584000720b */ /* 0x040fe40003f24000 */
[----:B------:R-:W-:-:S11]  /*69d0*/  FSETP.NAN.AND P2, PT, R64, R64, PT ;  /* 0x000000404000720b */ /* 0x000fd60003f48000 */
[----:B------:R-:W-:-:S04]  /*69e0*/  @!P1 FSEL R64, R64, R88, P2 ;  /* 0x0000005840409208 */ /* 0x000fc80001000000 */
[C---:B------:R-:W-:Y:S02]  /*69f0*/  FSETP.GT.AND P2, PT, R64.reuse, R84, PT ;  /* 0x000000544000720b */ /* 0x040fe40003f44000 */
[----:B------:R-:W-:Y:S02]  /*6a00*/  FSETP.NAN.AND P5, PT, R64, R64, PT ;  /* 0x000000404000720b */ /* 0x000fe40003fa8000 */
[----:B0-----:R-:W-:-:S09]  /*6a10*/  FSETP.GEU.AND P1, PT, R65, R0, PT ;  /* 0x000000004100720b */ /* 0x001fd20003f2e000 */
[----:B------:R-:W-:Y:S02]  /*6a20*/  @!P2 FSEL R64, R64, R84, P5 ;  /* 0x000000544040a208 */ /* 0x000fe40002800000 */
[C---:B------:R-:W-:Y:S02]  /*6a30*/  FSETP.NAN.AND P2, PT, R65.reuse, R65, PT ;  /* 0x000000414100720b */ /* 0x040fe40003f48000 */
[C---:B------:R-:W-:Y:S02]  /*6a40*/  FSETP.GT.AND P5, PT, R64.reuse, R77, PT ;  /* 0x0000004d4000720b */ /* 0x040fe40003fa4000 */
[----:B------:R-:W-:Y:S02]  /*6a50*/  @P1 FSEL R65, R65, R0, P2 ;  /* 0x0000000041411208 */ /* 0x000fe40001000000 */
[----:B------:R-:W-:-:S03]  /*6a60*/  FSETP.NAN.AND P1, PT, R64, R64, PT ;  /* 0x000000404000720b */ /* 0x000fc60003f28000 */
[----:B------:R-:W0:Y:S06]  /*6a70*/  SHFL.BFLY PT, R0, R65, 0x2, 0x1f ;  /* 0x0c401f0041007f89 */ /* 0x000e2c00000e0000 */
[----:B------:R-:W-:Y:S02]  /*6a80*/  @!P5 FSEL R64, R64, R77, P1 ;  /* 0x0000004d4040d208 */ /* 0x000fe40000800000 */
[C---:B------:R-:W-:Y:S02]  /*6a90*/  FSETP.NAN.AND P1, PT, R65.reuse, R65, PT ;  /* 0x000000414100720b */ /* 0x040fe40003f28000 */
[----:B------:R-:W-:Y:S01]  /*6aa0*/  FSETP.NAN.AND P5, PT, R64, R64, PT ;  /* 0x000000404000720b */ /* 0x000fe20003fa8000 */
[----:B------:R-:W1:Y:S01]  /*6ab0*/  SHFL.BFLY PT, R3, R64, 0x10, 0x1f ;  /* 0x0e001f0040037f89 */ /* 0x000e6200000e0000 */
[----:B0-----:R-:W-:-:S02]  /*6ac0*/  FSETP.GEU.AND P6, PT, R65, R0, PT ;  /* 0x000000004100720b */ /* 0x001fc40003fce000 */
[----:B-1----:R-:W-:-:S11]  /*6ad0*/  FSETP.GT.AND P2, PT, R64, R3, PT ;  /* 0x000000034000720b */ /* 0x002fd60003f44000 */
[----:B------:R-:W-:Y:S02]  /*6ae0*/  @P6 FSEL R65, R65, R0, P1 ;  /* 0x0000000041416208 */ /* 0x000fe40000800000 */
[----:B------:R-:W-:Y:S02]  /*6af0*/  @!P5 FSEL R64, R64, R3, P2 ;  /* 0x000000034040d208 */ /* 0x000fe40001000000 */
[----:B------:R-:W-:Y:S01]  /*6b00*/  FSETP.NAN.AND P1, PT, R65, R65, PT ;  /* 0x000000414100720b */ /* 0x000fe20003f28000 */
[----:B------:R-:W0:Y:S01]  /*6b10*/  SHFL.BFLY PT, R0, R65, 0x1, 0x1f ;  /* 0x0c201f0041007f89 */ /* 0x000e2200000e0000 */
[----:B------:R-:W-:-:S03]  /*6b20*/  FSETP.NAN.AND P5, PT, R64, R64, PT ;  /* 0x000000404000720b */ /* 0x000fc60003fa8000 */
[----:B------:R-:W1:Y:S01]  /*6b30*/  SHFL.BFLY PT, R3, R64, 0x8, 0x1f ;  /* 0x0d001f0040037f89 */ /* 0x000e6200000e0000 */
[----:B0-----:R-:W-:Y:S02]  /*6b40*/  FSETP.GEU.AND P6, PT, R65, R0, PT ;  /* 0x000000004100720b */ /* 0x001fe40003fce000 */
[----:B-1----:R-:W-:-:S11]  /*6b50*/  FSETP.GT.AND P2, PT, R64, R3, PT ;  /* 0x000000034000720b */ /* 0x002fd60003f44000 */
[----:B------:R-:W-:Y:S02]  /*6b60*/  @P6 SEL R65, R65, R0, P1 ;  /* 0x0000000041416207 */ /* 0x000fe40000800000 */
[----:B------:R-:W-:-:S03]  /*6b70*/  @!P2 FSEL R64, R64, R3, P5 ;  /* 0x000000034040a208 */ /* 0x000fc60002800000 */
[----:B------:R-:W-:Y:S04]  /*6b80*/  @!P3 STS [R70], R65 ;  /* 0x000000414600b388 */ /* 0x000fe80000000800 */
[----:B------:R-:W-:Y:S01]  /*6b90*/  BAR.SYNC.DEFER_BLOCKING 0x0 ;  /* 0x0000000000007b1d */ /* 0x000fe20000010000 */
[----:B------:R-:W-:-:S05]  /*6ba0*/  FSETP.NAN.AND P2, PT, R64, R64, PT ;  /* 0x000000404000720b */ /* 0x000fca0003f48000 */
[----:B------:R-:W0:Y:S04]  /*6bb0*/  SHFL.BFLY PT, R3, R64, 0x4, 0x1f ;  /* 0x0c801f0040037f89 */ /* 0x000e2800000e0000 */
[----:B------:R-:W1:Y:S01]  /*6bc0*/  @!P4 LDS R2, [R69.X4] ;  /* 0x000000004502c984 */ /* 0x000e620000004800 */
[----:B0-----:R-:W-:-:S13]  /*6bd0*/  FSETP.GT.AND P1, PT, R64, R3, PT ;  /* 0x000000034000720b */ /* 0x001fda0003f24000 */
[----:B------:R-:W-:-:S05]  /*6be0*/  @!P1 FSEL R64, R64, R3, P2 ;  /* 0x0000000340409208 */ /* 0x000fca0001000000 */
[----:B------:R-:W0:Y:S04]  /*6bf0*/  SHFL.BFLY PT, R5, R64, 0x2, 0x1f ;  /* 0x0c401f0040057f89 */ /* 0x000e2800000e0000 */
[----:B-1----:R-:W1:Y:S01]  /*6c00*/  SHFL.BFLY PT, R3, R2, 0x2, 0x1f ;  /* 0x0c401f0002037f89 */ /* 0x002e6200000e0000 */
[----:B------:R-:W-:Y:S02]  /*6c10*/  FSETP.NAN.AND P1, PT, R2, R2, PT ;  /* 0x000000020200720b */ /* 0x000fe40003f28000 */
[----:B0-----:R-:W-:Y:S02]  /*6c20*/  FSETP.GT.AND P2, PT, R64, R5, PT ;  /* 0x000000054000720b */ /* 0x001fe40003f44000 */
[----:B-1----:R-:W-:-:S04]  /*6c30*/  FSETP.GEU.AND P5, PT, R2, R3, PT ;  /* 0x000000030200720b */ /* 0x002fc80003fae000 */
[----:B------:R-:W-:Y:S02]  /*6c40*/  FSEL R3, R2, R3, !P5 ;  /* 0x0000000302037208 */ /* 0x000fe40006800000 */
[----:B------:R-:W-:Y:S02]  /*6c50*/  FSETP.NAN.AND P5, PT, R64, R64, PT ;  /* 0x000000404000720b */ /* 0x000fe40003fa8000 */
[----:B------:R-:W-:-:S03]  /*6c60*/  FSEL R0, R2, R3, P1 ;  /* 0x0000000302007208 */ /* 0x000fc60000800000 */
        /* <DEDUP_REMOVED lines=8> */
[----:B------:R-:W-:-:S03]  /*6cf0*/  @!P2 SEL R64, R64, R5, P5 ;  /* 0x000000054040a207 */ /* 0x000fc60002800000 */
[----:B------:R-:W-:Y:S04]  /*6d00*/  @P0 STS [R69.X4], R0 ;  /* 0x0000000045000388 */ /* 0x000fe80000004800 */
[----:B------:R-:W-:Y:S06]  /*6d10*/  BAR.SYNC.DEFER_BLOCKING 0x0 ;  /* 0x0000000000007b1d */ /* 0x000fec0000010000 */
[----:B------:R-:W-:Y:S04]  /*6d20*/  LDS R2, [RZ] ;  /* 0x00000000ff027984 */ /* 0x000fe80000000800 */
[----:B------:R-:W-:Y:S06]  /*6d30*/  BAR.SYNC.DEFER_BLOCKING 0x0 ;  /* 0x0000000000007b1d */ /* 0x000fec0000010000 */
[----:B------:R-:W-:Y:S04]  /*6d40*/  @!P3 STS [R70], R64 ;  /* 0x000000404600b388 */ /* 0x000fe80000000800 */
[----:B------:R-:W-:Y:S06]  /*6d50*/  BAR.SYNC.DEFER_BLOCKING 0x0 ;  /* 0x0000000000007b1d */ /* 0x000fec0000010000 */
[----:B------:R-:W0:Y:S04]  /*6d60*/  @!P4 LDS R4, [R69.X4] ;  /* 0x000000004504c984 */ /* 0x000e280000004800 */
[----:B0-----:R-:W0:Y:S01]  /*6d70*/  SHFL.BFLY PT, R3, R4, 0x2, 0x1f ;  /* 0x0c401f0004037f89 */ /* 0x001e2200000e0000 */
[----:B------:R-:W-:-:S02]  /*6d80*/  FSETP.NAN.AND P2, PT, R4, R4, PT ;  /* 0x000000040400720b */ /* 0x000fc40003f48000 */
[----:B0-----:R-:W-:-:S04]  /*6d90*/  FSETP.GT.AND P1, PT, R4, R3, PT ;  /* 0x000000030400720b */ /* 0x001fc80003f24000 */
[----:B------:R-:W-:-:S04]  /*6da0*/  FSEL R3, R4, R3, P1 ;  /* 0x0000000304037208 */ /* 0x000fc80000800000 */
[----:B------:R-:W-:-:S04]  /*6db0*/  FSEL R0, R4, R3, P2 ;  /* 0x0000000304007208 */ /* 0x000fc80001000000 */
[C---:B------:R-:W-:Y:S01]  /*6dc0*/  FSETP.NAN.AND P2, PT, R0.reuse, R0, PT ;  /* 0x000000000000720b */ /* 0x040fe20003f48000 */
[----:B------:R-:W0:Y:S02]  /*6dd0*/  SHFL.BFLY PT, R3, R0, 0x1, 0x1f ;  /* 0x0c201f0000037f89 */ /* 0x000e2400000e0000 */
[----:B0-----:R-:W-:-:S13]  /*6de0*/  FSETP.GT.AND P1, PT, R0, R3, PT ;  /* 0x000000030000720b */ /* 0x001fda0003f24000 */
[----:B------:R-:W-:-:S05]  /*6df0*/  @!P1 SEL R0, R0, R3, P2 ;  /* 0x0000000300009207 */ /* 0x000fca0001000000 */
[----:B------:R0:W-:Y:S04]  /*6e00*/  @P0 STS [R69.X4], R0 ;  /* 0x0000000045000388 */ /* 0x0001e80000004800 */
[----:B------:R-:W-:Y:S01]  /*6e10*/  BAR.SYNC.DEFER_BLOCKING 0x0 ;  /* 0x0000000000007b1d */ /* 0x000fe20000010000 */
[----:B------:R-:W-:-:S04]  /*6e20*/  FSETP.GE.AND P0, PT, R2, RZ, PT ;  /* 0x000000ff0200720b */ /* 0x000fc80003f06000 */
[----:B------:R-:W-:Y:S01]  /*6e30*/  FSEL R4, R2, RZ, !P0 ;  /* 0x000000ff02047208 */ /* 0x000fe20004000000 */
[----:B0-----:R-:W-:-:S04]  /*6e40*/  IMAD.U32 R0, RZ, RZ, UR12 ;  /* 0x0000000cff007e24 */ /* 0x001fc8000f8e00ff */
[----:B------:R-:W-:-:S05]  /*6e50*/  FADD R4, RZ, -R4 ;  /* 0x80000004ff047221 */ /* 0x000fca0000000000 */
[----:B------:R-:W-:Y:S01]  /*6e60*/  FSETP.NAN.AND P1, PT, R4, R4, PT ;  /* 0x000000040400720b */ /* 0x000fe20003f28000 */
[----:B------:R-:W0:Y:S02]  /*6e70*/  LDS R3, [RZ] ;  /* 0x00000000ff037984 */ /* 0x000e240000000800 */
[----:B0-----:R-:W-:-:S04]  /*6e80*/  FSETP.GTU.AND P0, PT, R3, RZ, PT ;  /* 0x000000ff0300720b */ /* 0x001fc80003f0c000 */
[----:B------:R-:W-:-:S04]  /*6e90*/  FSEL R5, R3, RZ, P0 ;  /* 0x000000ff03057208 */ /* 0x000fc80000000000 */
[----:B------:R-:W-:-:S04]  /*6ea0*/  FSETP.GT.AND P0, PT, R4, R5, PT ;  /* 0x000000050400720b */ /* 0x000fc80003f04000 */
[----:B------:R-:W-:Y:S01]  /*6eb0*/  @!P1 FSEL R4, R4, R5, P0 ;  /* 0x0000000504049208 */ /* 0x000fe20000000000 */
[----:B------:R-:W-:Y:S01]  /*6ec0*/  IMAD.U32 R5, RZ, RZ, UR5 ;  /* 0x00000005ff057e24 */ /* 0x000fe2000f8e00ff */
[----:B------:R-:W-:-:S03]  /*6ed0*/  UMOV UR5, URZ ;  /* 0x0000003f00057c82 */ /* 0x000fc60008000000 */
[----:B------:R-:W-:Y:S01]  /*6ee0*/  FMUL R6, R4, 0.0078740157186985015869 ;  /* 0x3c01020404067820 */ /* 0x000fe20000400000 */
[----:B------:R-:W-:Y:S01]  /*6ef0*/  IMAD.U32 R4, RZ, RZ, UR4 ;  /* 0x00000004ff047e24 */ /* 0x000fe2000f8e00ff */
[----:B------:R-:W-:-:S03]  /*6f00*/  UMOV UR4, URZ ;  /* 0x0000003f00047c82 */ /* 0x000fc60008000000 */
[C---:B------:R-:W-:Y:S02]  /*6f10*/  FSETP.GT.AND P0, PT, R6.reuse, 9.9999997473787516356e-06, PT ;  /* 0x3727c5ac0600780b */ /* 0x040fe40003f04000 */
[----:B------:R-:W-:-:S11]  /*6f20*/  FSETP.NAN.AND P1, PT, R6, R6, PT ;  /* 0x000000060600720b */ /* 0x000fd60003f28000 */
[----:B------:R-:W-:Y:S02]  /*6f30*/  @!P0 FSEL R6, R6, 9.9999997473787516356e-06, P1 ;  /* 0x3727c5ac06068808 */ /* 0x000fe40000800000 */
[----:B------:R-:W-:Y:S02]  /*6f40*/  LOP3.LUT P0, RZ, R69, 0x7f, RZ, 0xc0, !PT ;  /* 0x0000007f45ff7812 */ /* 0x000fe4000780c0ff */
[C---:B------:R-:W-:Y:S02]  /*6f50*/  FSETP.GT.AND P1, PT, |R6|.reuse, 8.50705917302346158658e+37, PT ;  /* 0x7e8000000600780b */ /* 0x040fe40003f24200 */
[----:B------:R-:W-:Y:S02]  /*6f60*/  FSETP.GEU.AND P2, PT, |R6|, 1.175494350822287508e-38, PT ;  /* 0x008000000600780b */ /* 0x000fe40003f4e200 */
[----:B------:R-:W-:Y:S02]  /*6f70*/  ISETP.LT.AND P0, PT, R0, 0xe10, !P0 ;  /* 0x00000e100000780c */ /* 0x000fe40004701270 */
[----:B------:R-:W-:Y:S01]  /*6f80*/  F2FP.BF16.PACK_AB R0, R3, R2 ;  /* 0x000000020300723e */ /* 0x000fe200000010ff */
[----:B------:R-:W-:Y:S01]  /*6f90*/  IMAD.U32 R2, RZ, RZ, UR6 ;  /* 0x00000006ff027e24 */ /* 0x000fe2000f8e00ff */
[----:B------:R-:W-:Y:S01]  /*6fa0*/  FSEL R7, R7, 1, P1 ;  /* 0x3f80000007077808 */ /* 0x000fe20000800000 */
[----:B------:R-:W-:Y:S01]  /*6fb0*/  IMAD.U32 R3, RZ, RZ, UR7 ;  /* 0x00000007ff037e24 */ /* 0x000fe2000f8e00ff */
[----:B------:R-:W-:-:S02]  /*6fc0*/  PRMT R8, R0, 0x7610, R8 ;  /* 0x0000761000087816 */ /* 0x000fc40000000008 */
[----:B------:R-:W-:Y:S01]  /*6fd0*/  PRMT R9, R0, 0x7632, R9 ;  /* 0x0000763200097816 */ /* 0x000fe20000000009 */
[----:B------:R-:W-:Y:S02]  /*6fe0*/  @P1 FMUL R6, R6, 0.25 ;  /* 0x3e80000006061820 */ /* 0x000fe40000400000 */
[----:B------:R-:W-:Y:S02]  /*6ff0*/  @!P2 FMUL R7, R7, 16777216 ;  /* 0x4b8000000707a820 */ /* 0x000fe40000400000 */
[----:B------:R-:W-:Y:S01]  /*7000*/  @!P2 FMUL R6, R6, 16777216 ;  /* 0x4b8000000606a820 */ /* 0x000fe20000400000 */
[----:B------:R0:W-:Y:S04]  /*7010*/  @P0 STG.E.U16 [R2.64], R8 ;  /* 0x0000000802000986 */ /* 0x0001e8000c10150a */
[----:B------:R0:W-:Y:S01]  /*7020*/  @P0 STG.E.U16 [R4.64], R9 ;  /* 0x0000000904000986 */ /* 0x0001e2000c10150a */
[----:B------:R-:W1:Y:S02]  /*7030*/  MUFU.RCP R6, R6 ;  /* 0x0000000600067308 */ /* 0x000e640000001000 */
[----:B01----:R-:W-:-:S06]  /*7040*/  FMUL R0, R6, R7 ;  /* 0x0000000706007220 */ /* 0x003fcc0000400000 */
.L_x_5:
[----:B0-----:R-:W-:Y:S01]  /*7050*/  LOP3.LUT R2, R116, UR4, RZ, 0xfc, !PT ;  /* 0x0000000474027c12 */ /* 0x001fe2000f8efcff */
[----:B------:R-:W-:Y:S01]  /*7060*/  IMAD.U32 R3, RZ, RZ, UR5 ;  /* 0x00000005ff037e24 */ /* 0x000fe2000f8e00ff */
[----:B------:R-:W-:Y:S01]  /*7070*/  PLOP3.LUT P1, PT, PT, PT, UP1, 0x40, 0x0 ;  /* 0x000000000000781c */ /* 0x000fe20003f2e818 */
[----:B------:R-:W-:Y:S01]  /*7080*/  IMAD.MOV.U32 R13, RZ, RZ, 0x2 ;  /* 0x00000002ff0d7424 */ /* 0x000fe200078e00ff */
[C---:B------:R-:W-:Y:S01]  /*7090*/  ISETP.LT.U32.AND P0, PT, R2.reuse, 0xc00, PT ;  /* 0x00000c000200780c */ /* 0x040fe20003f01070 */
[----:B------:R-:W-:Y:S01]  /*70a0*/  CS2R R8, SRZ ;  /* 0x0000000000087805 */ /* 0x000fe2000001ff00 */
[----:B------:R-:W-:Y:S01]  /*70b0*/  IADD3 R27, R2, UR13, RZ ;  /* 0x0000000d021b7c10 */ /* 0x000fe2000fffe0ff */
[----:B------:R-:W-:Y:S01]  /*70c0*/  CS2R R10, SRZ ;  /* 0x00000000000a7805 */ /* 0x000fe2000001ff00 */
[----:B------:R-:W-:-:S03]  /*70d0*/  ISETP.LT.U32.AND.EX P0, PT, R3, RZ, P1, P0 ;  /* 0x000000ff0300720c */ /* 0x000fc60000f01100 */
[----:B------:R-:W-:Y:S01]  /*70e0*/  IMAD.WIDE R2, R27, R13, c[0x0][0x1a8] ;  /* 0x00006a001b027625 */ /* 0x000fe200078e020d */
[----:B------:R-:W-:Y:S01]  /*70f0*/  IADD3 R12, R14, UR4, RZ ;  /* 0x000000040e0c7c10 */ /* 0x000fe2000fffe0ff */
[----:B------:R-:W-:Y:S01]  /*7100*/  CS2R R4, SRZ ;  /* 0x0000000000047805 */ /* 0x000fe2000001ff00 */
[----:B------:R-:W-:-:S07]  /*7110*/  CS2R R6, SRZ ;  /* 0x0000000000067805 */ /* 0x000fce000001ff00 */
[----:B------:R-:W2:Y:S01]  /*7120*/  @P0 LDG.E.EF.128 R8, [R2.64] ;  /* 0x0000000a02080981 */ /* 0x000ea2000c0e1d00 */
[----:B------:R-:W-:-:S05]  /*7130*/  IMAD.WIDE R12, R12, R13, c[0x0][0x1a8] ;  /* 0x00006a000c0c7625 */ /* 0x000fca00078e020d */
[----:B------:R0:W3:Y:S01]  /*7140*/  @P0 LDG.E.EF.128 R4, [R12.64] ;  /* 0x0000000a0c040981 */ /* 0x0000e2000c0e1d00 */
[----:B------:R-:W-:Y:S01]  /*7150*/  UMOV UR4, 0x800 ;  /* 0x0000080000047882 */ /* 0x000fe20000000000 */
[C---:B--2---:R-:W-:Y:S01]  /*7160*/  IMAD.U32 R15, R8.reuse, 0x10000, RZ ;  /* 0x00010000080f7824 */ /* 0x044fe200078e00ff */
[----:B------:R-:W-:Y:S01]  /*7170*/  PRMT R8, R8, 0x7632, R8 ;  /* 0x0000763208087816 */ /* 0x000fe20000000008 */
[C---:B------:R-:W-:Y:S01]  /*7180*/  IMAD.U32 R3, R10.reuse, 0x10000, RZ ;  /* 0x000100000a037824 */ /* 0x040fe200078e00ff */
[----:B------:R-:W-:Y:S01]  /*7190*/  PRMT R10, R10, 0x7632, R10 ;  /* 0x000076320a0a7816 */ /* 0x000fe2000000000a */
[C---:B------:R-:W-:Y:S01]  /*71a0*/  FMUL R16, R0.reuse, R15 ;  /* 0x0000000f00107220 */ /* 0x040fe20000400000 */
[----:B------:R-:W-:Y:S01]  /*71b0*/  IMAD.U32 R15, R9, 0x10000, RZ ;  /* 0x00010000090f7824 */ /* 0x000fe200078e00ff */
[C---:B------:R-:W-:Y:S01]  /*71c0*/  FMUL R2, R0.reuse, R3 ;  /* 0x0000000300027220 */ /* 0x040fe20000400000 */
[----:B------:R-:W-:Y:S01]  /*71d0*/  IMAD.U32 R3, R11, 0x10000, RZ ;  /* 0x000100000b037824 */ /* 0x000fe200078e00ff */
[----:B------:R-:W-:Y:S01]  /*71e0*/  PRMT R9, R9, 0x7632, R9 ;  /* 0x0000763209097816 */ /* 0x000fe20000000009 */
[C---:B------:R-:W-:Y:S01]  /*71f0*/  FMUL R15, R0.reuse, R15 ;  /* 0x0000000f000f7220 */ /* 0x040fe20000400000 */
[----:B------:R-:W1:Y:S01]  /*7200*/  FRND R16, R16 ;  /* 0x0000001000107307 */ /* 0x000e620000201000 */
[----:B0-----:R-:W-:Y:S01]  /*7210*/  FMUL R12, R0, R3 ;  /* 0x00000003000c7220 */ /* 0x001fe20000400000 */
[----:B---3--:R-:W-:Y:S01]  /*7220*/  IMAD.U32 R3, R5, 0x10000, RZ ;  /* 0x0001000005037824 */ /* 0x008fe200078e00ff */
[----:B------:R-:W-:Y:S01]  /*7230*/  PRMT R11, R11, 0x7632, R11 ;  /* 0x000076320b0b7816 */ /* 0x000fe2000000000b */
[----:B------:R-:W-:Y:S01]  /*7240*/  IMAD.U32 R9, R9, 0x10000, RZ ;  /* 0x0001000009097824 */ /* 0x000fe200078e00ff */
[----:B------:R-:W-:Y:S01]  /*7250*/  PRMT R5, R5, 0x7632, R5 ;  /* 0x0000763205057816 */ /* 0x000fe20000000005 */
[C---:B------:R-:W-:Y:S01]  /*7260*/  IMAD.U32 R13, R4.reuse, 0x10000, RZ ;  /* 0x00010000040d7824 */ /* 0x040fe200078e00ff */
[----:B------:R-:W-:Y:S01]  /*7270*/  PRMT R4, R4, 0x7632, R4 ;  /* 0x0000763204047816 */ /* 0x000fe20000000004 */
[----:B------:R0:W2:Y:S01]  /*7280*/  FRND R18, R15 ;  /* 0x0000000f00127307 */ /* 0x0000a20000201000 */
[C---:B------:R-:W-:Y:S01]  /*7290*/  FMUL R9, R0.reuse, R9 ;  /* 0x0000000900097220 */ /* 0x040fe20000400000 */
[----:B------:R-:W-:Y:S01]  /*72a0*/  FMUL R17, R0, R13 ;  /* 0x0000000d00117220 */ /* 0x000fe20000400000 */
[C---:B------:R-:W-:Y:S01]  /*72b0*/  IMAD.U32 R13, R6.reuse, 0x10000, RZ ;  /* 0x00010000060d7824 */ /* 0x040fe200078e00ff */
[----:B------:R-:W-:Y:S01]  /*72c0*/  PRMT R6, R6, 0x7632, R6 ;  /* 0x0000763206067816 */ /* 0x000fe20000000006 */
[----:B------:R-:W-:-:S02]  /*72d0*/  IMAD.U32 R11, R11, 0x10000, RZ ;  /* 0x000100000b0b7824 */ /* 0x000fc400078e00ff */
[C---:B------:R-:W-:Y:S01]  /*72e0*/  FMUL R13, R0.reuse, R13 ;  /* 0x0000000d000d7220 */ /* 0x040fe20000400000 */
[----:B------:R-:W3:Y:S01]  /*72f0*/  FRND R19, R2 ;  /* 0x0000000200137307 */ /* 0x000ee20000201000 */
[----:B0-----:R-:W-:Y:S01]  /*7300*/  FMUL R15, R0, R3 ;  /* 0x00000003000f7220 */ /* 0x001fe20000400000 */
[----:B------:R-:W-:Y:S01]  /*7310*/  IMAD.U32 R3, R7, 0x10000, RZ ;  /* 0x0001000007037824 */ /* 0x000fe200078e00ff */
[----:B-1----:R-:W-:Y:S01]  /*7320*/  FSETP.GT.AND P2, PT, R16, -127, PT ;  /* 0xc2fe00001000780b */ /* 0x002fe20003f44000 */
[----:B------:R-:W-:Y:S01]  /*7330*/  FMUL R11, R0, R11 ;  /* 0x0000000b000b7220 */ /* 0x000fe20000400000 */
[----:B------:R-:W-:Y:S01]  /*7340*/  FSETP.NAN.AND P3, PT, R16, R16, PT ;  /* 0x000000101000720b */ /* 0x000fe20003f68000 */
[----:B------:R-:W-:Y:S01]  /*7350*/  IMAD.U32 R5, R5, 0x10000, RZ ;  /* 0x0001000005057824 */ /* 0x000fe200078e00ff */
[----:B------:R-:W-:Y:S01]  /*7360*/  PRMT R7, R7, 0x7632, R7 ;  /* 0x0000763207077816 */ /* 0x000fe20000000007 */
[----:B------:R0:W1:Y:S01]  /*7370*/  FRND R20, R12 ;  /* 0x0000000c00147307 */ /* 0x0000620000201000 */
[----:B--2---:R-:W-:Y:S01]  /*7380*/  FSETP.GT.AND P4, PT, R18, -127, PT ;  /* 0xc2fe00001200780b */ /* 0x004fe20003f84000 */
[----:B------:R-:W-:-:S02]  /*7390*/  FMUL R5, R0, R5 ;  /* 0x0000000500057220 */ /* 0x000fc40000400000 */
[----:B------:R-:W-:-:S04]  /*73a0*/  IMAD.U32 R7, R7, 0x10000, RZ ;  /* 0x0001000007077824 */ /* 0x000fc800078e00ff */
[----:B------:R-:W-:Y:S01]  /*73b0*/  FRND R21, R15 ;  /* 0x0000000f00157307 */ /* 0x000fe20000201000 */
[----:B0-----:R-:W-:Y:S01]  /*73c0*/  FMUL R12, R0, R3 ;  /* 0x00000003000c7220 */ /* 0x001fe20000400000 */
[----:B------:R-:W-:Y:S01]  /*73d0*/  IMAD.U32 R3, R8, 0x10000, RZ ;  /* 0x0001000008037824 */ /* 0x000fe200078e00ff */
[----:B---3--:R-:W-:Y:S01]  /*73e0*/  FSETP.GT.AND P1, PT, R19, -127, PT ;  /* 0xc2fe00001300780b */ /* 0x008fe20003f24000 */
[----:B------:R-:W-:Y:S01]  /*73f0*/  FMUL R7, R0, R7 ;  /* 0x0000000700077220 */ /* 0x000fe20000400000 */
[----:B------:R-:W-:Y:S01]  /*7400*/  @!P2 FSEL R16, R16, -127, P3 ;  /* 0xc2fe00001010a808 */ /* 0x000fe20001800000 */
[----:B------:R-:W-:Y:S01]  /*7410*/  FMUL R2, R0, R3 ;  /* 0x0000000300027220 */ /* 0x000fe20000400000 */
[----:B------:R-:W-:Y:S01]  /*7420*/  FSETP.NAN.AND P2, PT, R18, R18, PT ;  /* 0x000000121200720b */ /* 0x000fe20003f48000 */
[----:B------:R-:W0:Y:S01]  /*7430*/  FRND R9, R9 ;  /* 0x0000000900097307 */ /* 0x000e220000201000 */
[----:B-1----:R-:W-:Y:S01]  /*7440*/  FSETP.GT.AND P3, PT, R20, -127, PT ;  /* 0xc2fe00001400780b */ /* 0x002fe20003f64000 */
[----:B------:R-:W-:Y:S01]  /*7450*/  IMAD.U32 R3, R10, 0x10000, RZ ;  /* 0x000100000a037824 */ /* 0x000fe200078e00ff */
[----:B------:R-:W-:-:S02]  /*7460*/  @!P4 FSEL R18, R18, -127, P2 ;  /* 0xc2fe00001212c808 */ /* 0x000fc40001000000 */
[C---:B------:R-:W-:Y:S01]  /*7470*/  FSETP.NAN.AND P2, PT, R19.reuse, R19, PT ;  /* 0x000000131300720b */ /* 0x040fe20003f48000 */
[----:B------:R-:W-:Y:S01]  /*7480*/  FMUL R8, R0, R3 ;  /* 0x0000000300087220 */ /* 0x000fe20000400000 */
[----:B------:R-:W-:Y:S01]  /*7490*/  IMAD.U32 R3, R4, 0x10000, RZ ;  /* 0x0001000004037824 */ /* 0x000fe200078e00ff */
[----:B------:R1:W2:Y:S01]  /*74a0*/  FRND R15, R2 ;  /* 0x00000002000f7307 */ /* 0x0002a20000201000 */
[----:B------:R-:W-:Y:S02]  /*74b0*/  @!P1 FSEL R19, R19, -127, P2 ;  /* 0xc2fe000013139808 */ /* 0x000fe40001000000 */
[----:B------:R-:W-:Y:S02]  /*74c0*/  FSETP.NAN.AND P1, PT, R20, R20, PT ;  /* 0x000000141400720b */ /* 0x000fe40003f28000 */
[----:B------:R-:W-:Y:S02]  /*74d0*/  FSETP.GEU.AND P4, PT, R16, 127, PT ;  /* 0x42fe00001000780b */ /* 0x000fe40003f8e000 */
[----:B------:R-:W-:Y:S01]  /*74e0*/  @!P3 FSEL R20, R20, -127, P1 ;  /* 0xc2fe00001414b808 */ /* 0x000fe20000800000 */
[----:B------:R-:W3:Y:S01]  /*74f0*/  FRND R17, R17 ;  /* 0x0000001100117307 */ /* 0x000ee20000201000 */
[----:B-1----:R-:W-:Y:S01]  /*7500*/  FMUL R2, R0, R3 ;  /* 0x0000000300027220 */ /* 0x002fe20000400000 */
[C---:B0-----:R-:W-:Y:S01]  /*7510*/  FSETP.GT.AND P2, PT, R9.reuse, -127, PT ;  /* 0xc2fe00000900780b */ /* 0x041fe20003f44000 */
[----:B------:R-:W-:Y:S01]  /*7520*/  IMAD.U32 R3, R6, 0x10000, RZ ;  /* 0x0001000006037824 */ /* 0x000fe200078e00ff */
[----:B------:R-:W-:-:S03]  /*7530*/  FSETP.NAN.AND P3, PT, R9, R9, PT ;  /* 0x000000090900720b */ /* 0x000fc60003f68000 */
[----:B------:R-:W-:Y:S01]  /*7540*/  FMUL R3, R0, R3 ;  /* 0x0000000300037220 */ /* 0x000fe20000400000 */
[C---:B--2---:R-:W-:Y:S01]  /*7550*/  FSETP.GT.AND P5, PT, R15.reuse, -127, PT ;  /* 0xc2fe00000f00780b */ /* 0x044fe20003fa4000 */
[----:B------:R-:W0:Y:S01]  /*7560*/  F2I.S16.TRUNC.NTZ R6, R16 ;  /* 0x0000001000067305 */ /* 0x000e22000020e900 */
[----:B------:R-:W-:-:S05]  /*7570*/  FSETP.NAN.AND P1, PT, R15, R15, PT ;  /* 0x0000000f0f00720b */ /* 0x000fca0003f28000 */
[----:B------:R-:W-:Y:S02]  /*7580*/  @!P2 FSEL R9, R9, -127, P3 ;  /* 0xc2fe00000909a808 */ /* 0x000fe40001800000 */
[----:B------:R-:W1:Y:S01]  /*7590*/  FRND R8, R8 ;  /* 0x0000000800087307 */ /* 0x000e620000201000 */
[----:B------:R-:W-:Y:S02]  /*75a0*/  FSETP.GT.AND P3, PT, R21, -127, PT ;  /* 0xc2fe00001500780b */ /* 0x000fe40003f64000 */
[----:B------:R-:W-:Y:S02]  /*75b0*/  FSETP.GEU.AND P2, PT, R18, 127, PT ;  /* 0x42fe00001200780b */ /* 0x000fe40003f4e000 */
[----:B------:R-:W-:Y:S02]  /*75c0*/  @!P5 FSEL R15, R15, -127, P1 ;  /* 0xc2fe00000f0fd808 */ /* 0x000fe40000800000 */
[----:B---3--:R-:W-:Y:S01]  /*75d0*/  FSETP.GT.AND P1, PT, R17, -127, PT ;  /* 0xc2fe00001100780b */ /* 0x008fe20003f24000 */
[----:B------:R-:W2:Y:S01]  /*75e0*/  F2I.S16.TRUNC.NTZ R10, R18 ;  /* 0x00000012000a7305 */ /* 0x000ea2000020e900 */
[----:B------:R-:W-:-:S02]  /*75f0*/  FSETP.NAN.AND P5, PT, R16, R16, PT ;  /* 0x000000101000720b */ /* 0x000fc40003fa8000 */
[----:B0-----:R-:W-:Y:S02]  /*7600*/  LOP3.LUT R25, R6, 0xffff, RZ, 0xc0, !PT ;  /* 0x0000ffff06197812 */ /* 0x001fe400078ec0ff */
[----:B------:R-:W-:Y:S02]  /*7610*/  FSETP.NAN.AND P6, PT, R17, R17, PT ;  /* 0x000000111100720b */ /* 0x000fe40003fc8000 */
[----:B------:R-:W-:Y:S01]  /*7620*/  @P4 SEL R25, R25, 0x7f, P5 ;  /* 0x0000007f19194807 */ /* 0x000fe20002800000 */
[----:B------:R-:W0:Y:S01]  /*7630*/  FRND R11, R11 ;  /* 0x0000000b000b7307 */ /* 0x000e220000201000 */
[----:B-1----:R-:W-:Y:S02]  /*7640*/  FSETP.GT.AND P5, PT, R8, -127, PT ;  /* 0xc2fe00000800780b */ /* 0x002fe40003fa4000 */
[----:B------:R-:W-:Y:S02]  /*7650*/  FSETP.NAN.AND P4, PT, R18, R18, PT ;  /* 0x000000121200720b */ /* 0x000fe40003f88000 */
[----:B------:R-:W-:-:S02]  /*7660*/  @!P1 FSEL R17, R17, -127, P6 ;  /* 0xc2fe000011119808 */ /* 0x000fc40003000000 */
[----:B------:R-:W-:Y:S01]  /*7670*/  FSETP.GEU.AND P1, PT, R15, 127, PT ;  /* 0x42fe00000f00780b */ /* 0x000fe20003f2e000 */
[----:B------:R-:W1:Y:S01]  /*7680*/  F2I.S16.TRUNC.NTZ R4, R15 ;  /* 0x0000000f00047305 */ /* 0x000e62000020e900 */
[C---:B------:R-:W-:Y:S02]  /*7690*/  FSETP.NAN.AND P6, PT, R21.reuse, R21, PT ;  /* 0x000000151500720b */ /* 0x040fe40003fc8000 */
[----:B--2---:R-:W-:Y:S02]  /*76a0*/  LOP3.LUT R23, R10, 0xffff, RZ, 0xc0, !PT ;  /* 0x0000ffff0a177812 */ /* 0x004fe400078ec0ff */
[----:B------:R-:W-:Y:S02]  /*76b0*/  @!P3 FSEL R21, R21, -127, P6 ;  /* 0xc2fe00001515b808 */ /* 0x000fe40003000000 */
[----:B------:R-:W-:Y:S01]  /*76c0*/  FSETP.GEU.AND P3, PT, R9, 127, PT ;  /* 0x42fe00000900780b */ /* 0x000fe20003f6e000 */
[----:B------:R-:W2:Y:S01]  /*76d0*/  FRND R2, R2 ;  /* 0x0000000200027307 */ /* 0x000ea20000201000 */
[----:B------:R-:W-:-:S02]  /*76e0*/  @P2 SEL R23, R23, 0x7f, P4 ;  /* 0x0000007f17172807 */ /* 0x000fc40002000000 */
[----:B------:R-:W-:Y:S02]  /*76f0*/  FSETP.NAN.AND P2, PT, R15, R15, PT ;  /* 0x0000000f0f00720b */ /* 0x000fe40003f48000 */
[----:B0-----:R-:W-:Y:S02]  /*7700*/  FSETP.GT.AND P4, PT, R11, -127, PT ;  /* 0xc2fe00000b00780b */ /* 0x001fe40003f84000 */
[----:B------:R-:W-:Y:S01]  /*7710*/  FSETP.NAN.AND P6, PT, R8, R8, PT ;  /* 0x000000080800720b */ /* 0x000fe20003fc8000 */
[----:B------:R-:W0:Y:S01]  /*7720*/  F2I.S16.TRUNC.NTZ R6, R9 ;  /* 0x0000000900067305 */ /* 0x000e22000020e900 */
[----:B-1----:R-:W-:Y:S02]  /*7730*/  LOP3.LUT R4, R4, 0xffff, RZ, 0xc0, !PT ;  /* 0x0000ffff04047812 */ /* 0x002fe400078ec0ff */
[----:B------:R-:W-:Y:S02]  /*7740*/  @!P5 FSEL R8, R8, -127, P6 ;  /* 0xc2fe00000808d808 */ /* 0x000fe40003000000 */
[----:B------:R-:W-:-:S02]  /*7750*/  @P1 SEL R4, R4, 0x7f, P2 ;  /* 0x0000007f04041807 */ /* 0x000fc40001000000 */
[----:B------:R-:W-:Y:S01]  /*7760*/  FSETP.NAN.AND P5, PT, R9, R9, PT ;  /* 0x000000090900720b */ /* 0x000fe20003fa8000 */
[----:B------:R-:W1:Y:S01]  /*7770*/  FRND R13, R13 ;  /* 0x0000000d000d7307 */ /* 0x000e620000201000 */
[----:B------:R-:W-:Y:S02]  /*7780*/  FSETP.GEU.AND P2, PT, R19, 127, PT ;  /* 0x42fe00001300780b */ /* 0x000fe40003f4e000 */
[----:B--2---:R-:W-:Y:S02]  /*7790*/  FSETP.GT.AND P1, PT, R2, -127, PT ;  /* 0xc2fe00000200780b */ /* 0x004fe40003f24000 */
[----:B------:R-:W-:Y:S02]  /*77a0*/  FSETP.NAN.AND P6, PT, R11, R11, PT ;  /* 0x0000000b0b00720b */ /* 0x000fe40003fc8000 */
[----:B------:R-:W-:Y:S01]  /*77b0*/  PRMT R25, R25, 0x3340, R4 ;  /* 0x0000334019197816 */ /* 0x000fe20000000004 */
[----:B------:R-:W2:Y:S01]  /*77c0*/  F2I.S16.TRUNC.NTZ R22, R19 ;  /* 0x0000001300167305 */ /* 0x000ea2000020e900 */
[----:B0-----:R-:W-:-:S02]  /*77d0*/  LOP3.LUT R6, R6, 0xffff, RZ, 0xc0, !PT ;  /* 0x0000ffff06067812 */ /* 0x001fc400078ec0ff */
[----:B------:R-:W-:Y:S02]  /*77e0*/  @!P4 FSEL R11, R11, -127, P6 ;  /* 0xc2fe00000b0bc808 */ /* 0x000fe40003000000 */
[----:B------:R-:W-:Y:S02]  /*77f0*/  @P3 SEL R6, R6, 0x7f, P5 ;  /* 0x0000007f06063807 */ /* 0x000fe40002800000 */
[----:B------:R-:W-:Y:S01]  /*7800*/  FSETP.NAN.AND P4, PT, R19, R19, PT ;  /* 0x000000131300720b */ /* 0x000fe20003f88000 */
[----:B------:R-:W0:Y:S01]  /*7810*/  FRND R12, R12 ;  /* 0x0000000c000c7307 */ /* 0x000e220000201000 */
[----:B-1----:R-:W-:Y:S02]  /*7820*/  FSETP.GT.AND P5, PT, R13, -127, PT ;  /* 0xc2fe00000d00780b */ /* 0x002fe40003fa4000 */
[----:B------:R-:W-:Y:S02]  /*7830*/  FSETP.GEU.AND P3, PT, R20, 127, PT ;  /* 0x42fe00001400780b */ /* 0x000fe40003f6e000 */
[----:B------:R-:W-:-:S02]  /*7840*/  FSETP.NAN.AND P6, PT, R2, R2, PT ;  /* 0x000000020200720b */ /* 0x000fc40003fc8000 */
[----:B------:R-:W-:Y:S01]  /*7850*/  PRMT R6, R23, 0x3340, R6 ;  /* 0x0000334017067816 */ /* 0x000fe20000000006 */
[----:B------:R-:W1:Y:S01]  /*7860*/  F2I.S16.TRUNC.NTZ R24, R20 ;  /* 0x0000001400187305 */ /* 0x000e62000020e900 */
[----:B--2---:R-:W-:Y:S02]  /*7870*/  LOP3.LUT R22, R22, 0xffff, RZ, 0xc0, !PT ;  /* 0x0000ffff16167812 */ /* 0x004fe400078ec0ff */
[----:B------:R-:W-:Y:S02]  /*7880*/  @!P1 FSEL R2, R2, -127, P6 ;  /* 0xc2fe000002029808 */ /* 0x000fe40003000000 */
[----:B------:R-:W-:Y:S02]  /*7890*/  @P2 SEL R22, R22, 0x7f, P4 ;  /* 0x0000007f16162807 */ /* 0x000fe40002000000 */
[----:B------:R-:W-:Y:S01]  /*78a0*/  FSETP.NAN.AND P6, PT, R13, R13, PT ;  /* 0x0000000d0d00720b */ /* 0x000fe20003fc8000 */
[----:B------:R-:W2:Y:S01]  /*78b0*/  FRND R5, R5 ;  /* 0x0000000500057307 */ /* 0x000ea20000201000 */
[----:B0-----:R-:W-:-:S02]  /*78c0*/  FSETP.GT.AND P2, PT, R12, -127, PT ;  /* 0xc2fe00000c00780b */ /* 0x001fc40003f44000 */
[----:B------:R-:W-:Y:S02]  /*78d0*/  FSETP.GEU.AND P1, PT, R8, 127, PT ;  /* 0x42fe00000800780b */ /* 0x000fe40003f2e000 */
[----:B------:R-:W-:Y:S02]  /*78e0*/  FSETP.NAN.AND P4, PT, R20, R20, PT ;  /* 0x000000141400720b */ /* 0x000fe40003f88000 */
[----:B------:R-:W-:Y:S01]  /*78f0*/  @!P5 FSEL R13, R13, -127, P6 ;  /* 0xc2fe00000d0dd808 */ /* 0x000fe20003000000 */
[----:B------:R-:W0:Y:S01]  /*7900*/  F2I.S16.TRUNC.NTZ R9, R8 ;  /* 0x0000000800097305 */ /* 0x000e22000020e900 */
[----:B-1----:R-:W-:Y:S02]  /*7910*/  LOP3.LUT R15, R24, 0xffff, RZ, 0xc0, !PT ;  /* 0x0000ffff180f7812 */ /* 0x002fe400078ec0ff */
[----:B------:R-:W-:Y:S02]  /*7920*/  FSETP.GEU.AND P5, PT, R11, 127, PT ;  /* 0x42fe00000b00780b */ /* 0x000fe40003fae000 */
[----:B------:R-:W-:-:S02]  /*7930*/  @P3 SEL R15, R15, 0x7f, P4 ;  /* 0x0000007f0f0f3807 */ /* 0x000fc40002000000 */
[----:B------:R-:W-:Y:S01]  /*7940*/  FSETP.NAN.AND P3, PT, R8, R8, PT ;  /* 0x000000080800720b */ /* 0x000fe20003f68000 */
[----:B------:R-:W1:Y:S01]  /*7950*/  FRND R3, R3 ;  /* 0x0000000300037307 */ /* 0x000e620000201000 */
[----:B--2---:R-:W-:Y:S02]  /*7960*/  FSETP.GT.AND P6, PT, R5, -127, PT ;  /* 0xc2fe00000500780b */ /* 0x004fe40003fc4000 */
[----:B------:R-:W-:-:S04]  /*7970*/  FSETP.NAN.AND P4, PT, R12, R12, PT ;  /* 0x0000000c0c00720b */ /* 0x000fc80003f88000 */
[----:B------:R-:W-:Y:S01]  /*7980*/  @!P2 FSEL R12, R12, -127, P4 ;  /* 0xc2fe00000c0ca808 */ /* 0x000fe20002000000 */
[----:B------:R-:W2:Y:S01]  /*7990*/  F2I.S16.TRUNC.NTZ R10, R11 ;  /* 0x0000000b000a7305 */ /* 0x000ea2000020e900 */
[----:B0-----:R-:W-:Y:S02]  /*79a0*/  LOP3.LUT R9, R9, 0xffff, RZ, 0xc0, !PT ;  /* 0x0000ffff09097812 */ /* 0x001fe400078ec0ff */
[----:B------:R-:W-:Y:S02]  /*79b0*/  FSETP.NAN.AND P4, PT, R5, R5, PT ;  /* 0x000000050500720b */ /* 0x000fe40003f88000 */
[----:B------:R-:W-:Y:S02]  /*79c0*/  @P1 SEL R9, R9, 0x7f, P3 ;  /* 0x0000007f09091807 */ /* 0x000fe40001800000 */
[----:B------:R-:W-:Y:S01]  /*79d0*/  FSETP.GEU.AND P3, PT, R2, 127, PT ;  /* 0x42fe00000200780b */ /* 0x000fe20003f6e000 */
[----:B------:R-:W0:Y:S01]  /*79e0*/  FRND R7, R7 ;  /* 0x0000000700077307 */ /* 0x000e220000201000 */
[----:B-1----:R-:W-:-:S02]  /*79f0*/  FSETP.GT.AND P1, PT, R3, -127, PT ;  /* 0xc2fe00000300780b */ /* 0x002fc40003f24000 */
[----:B------:R-:W-:Y:S02]  /*7a00*/  FSETP.NAN.AND P2, PT, R11, R11, PT ;  /* 0x0000000b0b00720b */ /* 0x000fe40003f48000 */
[----:B------:R-:W-:Y:S02]  /*7a10*/  @!P6 FSEL R5, R5, -127, P4 ;  /* 0xc2fe00000505e808 */ /* 0x000fe40002000000 */
[----:B------:R-:W-:Y:S01]  /*7a20*/  FSETP.NAN.AND P6, PT, R3, R3, PT ;  /* 0x000000030300720b */ /* 0x000fe20003fc8000 */
[----:B------:R-:W1:Y:S01]  /*7a30*/  F2I.S16.TRUNC.NTZ R16, R2 ;  /* 0x0000000200107305 */ /* 0x000e62000020e900 */
[----:B--2---:R-:W-:Y:S02]  /*7a40*/  LOP3.LUT R10, R10, 0xffff, RZ, 0xc0, !PT ;  /* 0x0000ffff0a0a7812 */ /* 0x004fe400078ec0ff */
[----:B------:R-:W-:Y:S02]  /*7a50*/  PRMT R9, R22, 0x3340, R9 ;  /* 0x0000334016097816 */ /* 0x000fe40000000009 */
[----:B------:R-:W-:-:S02]  /*7a60*/  @P5 SEL R10, R10, 0x7f, P2 ;  /* 0x0000007f0a0a5807 */ /* 0x000fc40001000000 */
[----:B------:R-:W-:Y:S01]  /*7a70*/  FSETP.NAN.AND P5, PT, R2, R2, PT ;  /* 0x000000020200720b */ /* 0x000fe20003fa8000 */
[----:B------:R-:W2:Y:S01]  /*7a80*/  F2I.S16.TRUNC.NTZ R18, R17 ;  /* 0x0000001100127305 */ /* 0x000ea2000020e900 */
[----:B0-----:R-:W-:Y:S02]  /*7a90*/  FSETP.GT.AND P4, PT, R7, -127, PT ;  /* 0xc2fe00000700780b */ /* 0x001fe40003f84000 */
[----:B------:R-:W-:Y:S02]  /*7aa0*/  FSETP.GEU.AND P2, PT, R17, 127, PT ;  /* 0x42fe00001100780b */ /* 0x000fe40003f4e000 */
[----:B------:R-:W-:Y:S02]  /*7ab0*/  @!P1 FSEL R3, R3, -127, P6 ;  /* 0xc2fe000003039808 */ /* 0x000fe40003000000 */
[----:B------:R-:W-:Y:S01]  /*7ac0*/  FSETP.NAN.AND P6, PT, R7, R7, PT ;  /* 0x000000070700720b */ /* 0x000fe20003fc8000 */
[----:B------:R-:W0:Y:S01]  /*7ad0*/  F2I.S16.TRUNC.NTZ R26, R21 ;  /* 0x00000015001a7305 */ /* 0x000e22000020e900 */
[----:B-1----:R-:W-:-:S02]  /*7ae0*/  LOP3.LUT R16, R16, 0xffff, RZ, 0xc0, !PT ;  /* 0x0000ffff10107812 */ /* 0x002fc400078ec0ff */
[----:B------:R-:W-:Y:S02]  /*7af0*/  FSETP.GEU.AND P1, PT, R5, 127, PT ;  /* 0x42fe00000500780b */ /* 0x000fe40003f2e000 */
[----:B------:R-:W-:Y:S02]  /*7b00*/  @P3 SEL R16, R16, 0x7f, P5 ;  /* 0x0000007f10103807 */ /* 0x000fe40002800000 */
[----:B------:R-:W-:Y:S01]  /*7b10*/  FSETP.GEU.AND P3, PT, R21, 127, PT ;  /* 0x42fe00001500780b */ /* 0x000fe20003f6e000 */
[----:B------:R-:W1:Y:S01]  /*7b20*/  F2I.S16.TRUNC.NTZ R2, R5 ;  /* 0x0000000500027305 */ /* 0x000e62000020e900 */
[----:B------:R-:W-:Y:S02]  /*7b30*/  FSETP.NAN.AND P5, PT, R17, R17, PT ;  /* 0x000000111100720b */ /* 0x000fe40003fa8000 */
[----:B------:R-:W-:Y:S02]  /*7b40*/  @!P4 FSEL R7, R7, -127, P6 ;  /* 0xc2fe00000707c808 */ /* 0x000fe40003000000 */
[----:B--2---:R-:W-:-:S02]  /*7b50*/  LOP3.LUT R17, R18, 0xffff, RZ, 0xc0, !PT ;  /* 0x0000ffff12117812 */ /* 0x004fc400078ec0ff */
[----:B------:R-:W-:Y:S01]  /*7b60*/  FSETP.NAN.AND P6, PT, R5, R5, PT ;  /* 0x000000050500720b */ /* 0x000fe20003fc8000 */
[----:B------:R-:W2:Y:S01]  /*7b70*/  F2I.S16.TRUNC.NTZ R8, R13 ;  /* 0x0000000d00087305 */ /* 0x000ea2000020e900 */
[----:B------:R-:W-:Y:S02]  /*7b80*/  @P2 SEL R17, R17, 0x7f, P5 ;  /* 0x0000007f11112807 */ /* 0x000fe40002800000 */
[----:B------:R-:W-:Y:S02]  /*7b90*/  FSETP.NAN.AND P5, PT, R21, R21, PT ;  /* 0x000000151500720b */ /* 0x000fe40003fa8000 */
[----:B------:R-:W-:Y:S02]  /*7ba0*/  FSETP.GEU.AND P2, PT, R13, 127, PT ;  /* 0x42fe00000d00780b */ /* 0x000fe40003f4e000 */
[----:B0-----:R-:W-:Y:S01]  /*7bb0*/  LOP3.LUT R11, R26, 0xffff, RZ, 0xc0, !PT ;  /* 0x0000ffff1a0b7812 */ /* 0x001fe200078ec0ff */
[----:B------:R-:W0:Y:S01]  /*7bc0*/  F2I.S16.TRUNC.NTZ R19, R12 ;  /* 0x0000000c00137305 */ /* 0x000e22000020e900 */
[----:B-1----:R-:W-:-:S02]  /*7bd0*/  LOP3.LUT R2, R2, 0xffff, RZ, 0xc0, !PT ;  /* 0x0000ffff02027812 */ /* 0x002fc400078ec0ff */
[----:B------:R-:W-:Y:S02]  /*7be0*/  @P3 SEL R11, R11, 0x7f, P5 ;  /* 0x0000007f0b0b3807 */ /* 0x000fe40002800000 */
[----:B------:R-:W-:Y:S02]  /*7bf0*/  @P1 SEL R2, R2, 0x7f, P6 ;  /* 0x0000007f02021807 */ /* 0x000fe40003000000 */
[----:B------:R-:W-:Y:S01]  /*7c00*/  FSETP.GEU.AND P3, PT, R12, 127, PT ;  /* 0x42fe00000c00780b */ /* 0x000fe20003f6e000 */
[----:B------:R-:W1:Y:S01]  /*7c10*/  F2I.S16.TRUNC.NTZ R4, R3 ;  /* 0x0000000300047305 */ /* 0x000e62000020e900 */
[----:B------:R-:W-:Y:S02]  /*7c20*/  FSETP.GEU.AND P5, PT, R3, 127, PT ;  /* 0x42fe00000300780b */ /* 0x000fe40003fae000 */
[----:B------:R-:W-:Y:S02]  /*7c30*/  FSETP.GEU.AND P1, PT, R7, 127, PT ;  /* 0x42fe00000700780b */ /* 0x000fe40003f2e000 */
[----:B------:R-:W-:-:S02]  /*7c40*/  FSETP.NAN.AND P4, PT, R13, R13, PT ;  /* 0x0000000d0d00720b */ /* 0x000fc40003f88000 */
[----:B--2---:R-:W-:Y:S01]  /*7c50*/  LOP3.LUT R13, R8, 0xffff, RZ, 0xc0, !PT ;  /* 0x0000ffff080d7812 */ /* 0x004fe200078ec0ff */
[----:B------:R-:W2:Y:S01]  /*7c60*/  F2I.S16.TRUNC.NTZ R5, R7 ;  /* 0x0000000700057305 */ /* 0x000ea2000020e900 */
[----:B------:R-:W-:Y:S02]  /*7c70*/  FSETP.NAN.AND P6, PT, R12, R12, PT ;  /* 0x0000000c0c00720b */ /* 0x000fe40003fc8000 */
[----:B------:R-:W-:Y:S02]  /*7c80*/  @P2 SEL R13, R13, 0x7f, P4 ;  /* 0x0000007f0d0d2807 */ /* 0x000fe40002000000 */
[----:B------:R-:W-:Y:S02]  /*7c90*/  FSETP.NAN.AND P2, PT, R3, R3, PT ;  /* 0x000000030300720b */ /* 0x000fe40003f48000 */
[----:B------:R-:W-:Y:S02]  /*7ca0*/  FSETP.NAN.AND P4, PT, R7, R7, PT ;  /* 0x000000070700720b */ /* 0x000fe40003f88000 */
[----:B0-----:R-:W-:-:S02]  /*7cb0*/  LOP3.LUT R8, R19, 0xffff, RZ, 0xc0, !PT ;  /* 0x0000ffff13087812 */ /* 0x001fc400078ec0ff */
[----:B-1----:R-:W-:Y:S02]  /*7cc0*/  LOP3.LUT R4, R4, 0xffff, RZ, 0xc0, !PT ;  /* 0x0000ffff04047812 */ /* 0x002fe400078ec0ff */
[----:B------:R-:W-:Y:S02]  /*7cd0*/  @P3 SEL R8, R8, 0x7f, P6 ;  /* 0x0000007f08083807 */ /* 0x000fe40003000000 */
[----:B------:R-:W-:Y:S02]  /*7ce0*/  @P5 SEL R4, R4, 0x7f, P2 ;  /* 0x0000007f04045807 */ /* 0x000fe40001000000 */
[----:B--2---:R-:W-:Y:S02]  /*7cf0*/  LOP3.LUT R5, R5, 0xffff, RZ, 0xc0, !PT ;  /* 0x0000ffff05057812 */ /* 0x004fe400078ec0ff */
[----:B------:R-:W-:Y:S02]  /*7d00*/  PRMT R10, R15, 0x3340, R10 ;  /* 0x000033400f0a7816 */ /* 0x000fe4000000000a */
[----:B------:R-:W-:-:S02]  /*7d10*/  @P1 SEL R5, R5, 0x7f, P4 ;  /* 0x0000007f05051807 */ /* 0x000fc40002000000 */
[----:B------:R-:W-:Y:S02]  /*7d20*/  PRMT R16, R17, 0x3340, R16 ;  /* 0x0000334011107816 */ /* 0x000fe40000000010 */
[----:B------:R-:W-:Y:S02]  /*7d30*/  PRMT R11, R11, 0x3340, R2 ;  /* 0x000033400b0b7816 */ /* 0x000fe40000000002 */
[----:B------:R-:W-:Y:S02]  /*7d40*/  PRMT R4, R13, 0x3340, R4 ;  /* 0x000033400d047816 */ /* 0x000fe40000000004 */
[----:B------:R-:W-:Y:S02]  /*7d50*/  PRMT R5, R8, 0x3340, R5 ;  /* 0x0000334008057816 */ /* 0x000fe40000000005 */
[----:B------:R-:W-:Y:S02]  /*7d60*/  SHF.R.S32.HI R3, RZ, 0x1f, R27 ;  /* 0x0000001fff037819 */ /* 0x000fe4000001141b */
[----:B------:R-:W-:-:S02]  /*7d70*/  IADD3 R2, P1, R27, c[0x0][0x1c0], RZ ;  /* 0x000070001b027a10 */ /* 0x000fc40007f3e0ff */
[----:B------:R-:W-:Y:S02]  /*7d80*/  PRMT R9, R9, 0x5410, R10 ;  /* 0x0000541009097816 */ /* 0x000fe4000000000a */
[----:B------:R-:W-:Y:S02]  /*7d90*/  PRMT R10, R16, 0x5410, R11 ;  /* 0x00005410100a7816 */ /* 0x000fe4000000000b */
[----:B------:R-:W-:Y:S02]  /*7da0*/  PRMT R8, R25, 0x5410, R6 ;  /* 0x0000541019087816 */ /* 0x000fe40000000006 */
[----:B------:R-:W-:Y:S02]  /*7db0*/  IADD3.X R3, R3, c[0x0][0x1c4], RZ, P1, !PT ;  /* 0x0000710003037a10 */ /* 0x000fe40000ffe4ff */
[----:B------:R-:W-:-:S05]  /*7dc0*/  PRMT R11, R4, 0x5410, R5 ;  /* 0x00005410040b7816 */ /* 0x000fca0000000005 */
[----:B------:R0:W-:Y:S01]  /*7dd0*/  @P0 STG.E.128 [R2.64], R8 ;  /* 0x0000000802000986 */ /* 0x0001e2000c101d0a */
[----:B------:R-:W-:Y:S01]  /*7de0*/  PLOP3.LUT P0, PT, PT, PT, UP0, 0x80, 0x0 ;  /* 0x000000000000781c */ /* 0x000fe20003f0f008 */
[----:B------:R-:W-:-:S12]  /*7df0*/  UPLOP3.LUT UP0, UPT, UPT, UPT, UPT, 0x40, 0x0 ;  /* 0x000000000000789c */ /* 0x000fd80003f0e870 */
[----:B------:R-:W-:Y:S05]  /*7e00*/  @P0 BRA `(.L_x_5) ;  /* 0xfffff24000000947 */ /* 0x000fea000383ffff */
[----:B------:R-:W-:Y:S05]  /*7e10*/  EXIT ;  /* 0x000000000000794d */ /* 0x000fea0003800000 */
.L_x_6:
[----:B------:R-:W-:-:S00]  /*7e20*/  BRA `(.L_x_6) ;  /* 0xfffffff000007947 */ /* 0x000fc0000383ffff */
[----:B------:R-:W-:-:S00]  /*7e30*/  NOP ;  /* 0x0000000000007918 */ /* 0x000fc00000000000 */
        /* <DEDUP_REMOVED lines=12> */
.L_x_7:


//--------------------- .nv.global.init           --------------------------
	.section	.nv.global.init,"aw",@progbits
.nv.global.init:
	.type		_$_str,@object
	.size		_$_str,(.L_0 - _$_str)
_$_str:
        /*0000*/ 	.byte	0x5f, 0x5f, 0x43, 0x55, 0x44, 0x41, 0x5f, 0x46, 0x54, 0x5a, 0x00
.L_0:


//--------------------- .nv.shared.triton_red_fused__to_copy_add_amax_amin_clamp_mul_native_layer_norm_reciprocal_10 --------------------------
	.section	.nv.shared.triton_red_fused__to_copy_add_amax_amin_clamp_mul_native_layer_norm_reciprocal_10,"aw",@nobits
	.sectionflags	@""
	.align	16
